//
// Generated by NVIDIA NVVM Compiler
//
// Compiler Build ID: CL-36424714
// Cuda compilation tools, release 13.0, V13.0.88
// Based on NVVM 20.0.0
//

.version 9.0
.target sm_100
.address_size 64

	// .globl	_Z23Cu_SetInitialConditionsiPfffff

.visible .entry _Z23Cu_SetInitialConditionsiPfffff(
	.param .u32 _Z23Cu_SetInitialConditionsiPfffff_param_0,
	.param .u64 .ptr .align 1 _Z23Cu_SetInitialConditionsiPfffff_param_1,
	.param .f32 _Z23Cu_SetInitialConditionsiPfffff_param_2,
	.param .f32 _Z23Cu_SetInitialConditionsiPfffff_param_3,
	.param .f32 _Z23Cu_SetInitialConditionsiPfffff_param_4,
	.param .f32 _Z23Cu_SetInitialConditionsiPfffff_param_5
)
{
	.reg .pred 	%p<2>;
	.reg .b32 	%r<10>;
	.reg .b32 	%f<58>;
	.reg .b64 	%rd<16>;

	ld.param.u32 	%r2, [_Z23Cu_SetInitialConditionsiPfffff_param_0];
	ld.param.u64 	%rd1, [_Z23Cu_SetInitialConditionsiPfffff_param_1];
	ld.param.f32 	%f1, [_Z23Cu_SetInitialConditionsiPfffff_param_2];
	ld.param.f32 	%f2, [_Z23Cu_SetInitialConditionsiPfffff_param_3];
	ld.param.f32 	%f3, [_Z23Cu_SetInitialConditionsiPfffff_param_4];
	mov.u32 	%r3, %ctaid.x;
	mov.u32 	%r4, %ntid.x;
	mov.u32 	%r5, %tid.x;
	mad.lo.s32 	%r1, %r3, %r4, %r5;
	setp.ge.s32 	%p1, %r1, %r2;
	@%p1 bra 	$L__BB0_2;
	cvta.to.global.u64 	%rd2, %rd1;
	mul.f32 	%f4, %f3, %f3;
	fma.rn.f32 	%f5, %f2, %f2, %f4;
	mul.f32 	%f6, %f1, 0f3EE38E39;
	mul.f32 	%f7, %f5, 0f3FC00000;
	mov.f32 	%f8, 0f3F800000;
	sub.f32 	%f9, %f8, %f7;
	mul.f32 	%f10, %f6, %f9;
	mul.wide.s32 	%rd3, %r1, 4;
	add.s64 	%rd4, %rd2, %rd3;
	st.global.f32 	[%rd4], %f10;
	mul.f32 	%f11, %f1, 0f3DE38E39;
	mul.f32 	%f12, %f2, 0f40400000;
	add.f32 	%f13, %f12, 0f3F800000;
	mul.f32 	%f14, %f2, 0f40900000;
	fma.rn.f32 	%f15, %f2, %f14, %f13;
	sub.f32 	%f16, %f15, %f7;
	mul.f32 	%f17, %f11, %f16;
	mul.lo.s32 	%r6, %r2, 3;
	mul.wide.s32 	%rd5, %r6, 4;
	add.s64 	%rd6, %rd4, %rd5;
	st.global.f32 	[%rd6], %f17;
	mul.f32 	%f18, %f3, 0f40400000;
	add.f32 	%f19, %f18, 0f3F800000;
	mul.f32 	%f20, %f3, 0f40900000;
	fma.rn.f32 	%f21, %f3, %f20, %f19;
	sub.f32 	%f22, %f21, %f7;
	mul.f32 	%f23, %f11, %f22;
	mul.wide.s32 	%rd7, %r2, 4;
	add.s64 	%rd8, %rd6, %rd7;
	st.global.f32 	[%rd8], %f23;
	sub.f32 	%f24, %f8, %f12;
	fma.rn.f32 	%f25, %f2, %f14, %f24;
	sub.f32 	%f26, %f25, %f7;
	mul.f32 	%f27, %f11, %f26;
	add.s32 	%r7, %r1, %r2;
	add.s64 	%rd9, %rd4, %rd7;
	st.global.f32 	[%rd9], %f27;
	sub.f32 	%f28, %f8, %f18;
	fma.rn.f32 	%f29, %f3, %f20, %f28;
	sub.f32 	%f30, %f29, %f7;
	mul.f32 	%f31, %f11, %f30;
	add.s32 	%r8, %r7, %r2;
	add.s64 	%rd10, %rd9, %rd7;
	st.global.f32 	[%rd10], %f31;
	add.f32 	%f32, %f2, %f3;
	mul.f32 	%f33, %f1, 0f3CE38E39;
	fma.rn.f32 	%f34, %f32, 0f40400000, 0f3F800000;
	mul.f32 	%f35, %f32, 0f40900000;
	fma.rn.f32 	%f36, %f32, %f35, %f34;
	sub.f32 	%f37, %f36, %f7;
	mul.f32 	%f38, %f33, %f37;
	mad.lo.s32 	%r9, %r2, 5, %r8;
	mul.wide.s32 	%rd11, %r9, 4;
	add.s64 	%rd12, %rd2, %rd11;
	st.global.f32 	[%rd12], %f38;
	sub.f32 	%f39, %f3, %f2;
	fma.rn.f32 	%f40, %f39, 0f40400000, 0f3F800000;
	mul.f32 	%f41, %f39, 0f40900000;
	fma.rn.f32 	%f42, %f39, %f41, %f40;
	sub.f32 	%f43, %f42, %f7;
	mul.f32 	%f44, %f33, %f43;
	add.s64 	%rd13, %rd12, %rd7;
	st.global.f32 	[%rd13], %f44;
	neg.f32 	%f45, %f2;
	sub.f32 	%f46, %f45, %f3;
	fma.rn.f32 	%f47, %f46, 0f40400000, 0f3F800000;
	mul.f32 	%f48, %f46, 0f40900000;
	fma.rn.f32 	%f49, %f46, %f48, %f47;
	sub.f32 	%f50, %f49, %f7;
	mul.f32 	%f51, %f33, %f50;
	add.s64 	%rd14, %rd8, %rd7;
	st.global.f32 	[%rd14], %f51;
	sub.f32 	%f52, %f2, %f3;
	fma.rn.f32 	%f53, %f52, 0f40400000, 0f3F800000;
	mul.f32 	%f54, %f52, 0f40900000;
	fma.rn.f32 	%f55, %f52, %f54, %f53;
	sub.f32 	%f56, %f55, %f7;
	mul.f32 	%f57, %f33, %f56;
	add.s64 	%rd15, %rd14, %rd7;
	st.global.f32 	[%rd15], %f57;
$L__BB0_2:
	ret;

}
	// .globl	_Z10Cu_CollideifPiPf
.visible .entry _Z10Cu_CollideifPiPf(
	.param .u32 _Z10Cu_CollideifPiPf_param_0,
	.param .f32 _Z10Cu_CollideifPiPf_param_1,
	.param .u64 .ptr .align 1 _Z10Cu_CollideifPiPf_param_2,
	.param .u64 .ptr .align 1 _Z10Cu_CollideifPiPf_param_3
)
{
	.reg .pred 	%p<3>;
	.reg .b32 	%r<16>;
	.reg .b32 	%f<109>;
	.reg .b64 	%rd<17>;

	ld.param.u32 	%r2, [_Z10Cu_CollideifPiPf_param_0];
	mov.u32 	%r3, %ctaid.x;
	mov.u32 	%r4, %ntid.x;
	mov.u32 	%r5, %tid.x;
	mad.lo.s32 	%r1, %r3, %r4, %r5;
	setp.ge.s32 	%p1, %r1, %r2;
	@%p1 bra 	$L__BB1_2;
	ld.param.u64 	%rd16, [_Z10Cu_CollideifPiPf_param_3];
	ld.param.f32 	%f108, [_Z10Cu_CollideifPiPf_param_1];
	ld.param.u32 	%r15, [_Z10Cu_CollideifPiPf_param_0];
	cvta.to.global.u64 	%rd2, %rd16;
	shr.s32 	%r6, %r1, 31;
	shr.u32 	%r7, %r6, 25;
	add.s32 	%r8, %r1, %r7;
	shr.s32 	%r9, %r8, 7;
	mul.wide.s32 	%rd3, %r1, 4;
	add.s64 	%rd4, %rd2, %rd3;
	ld.global.f32 	%f2, [%rd4];
	mul.lo.s32 	%r10, %r15, 3;
	mul.wide.s32 	%rd5, %r10, 4;
	add.s64 	%rd6, %rd4, %rd5;
	ld.global.f32 	%f3, [%rd6];
	mul.wide.s32 	%rd7, %r15, 4;
	add.s64 	%rd8, %rd6, %rd7;
	ld.global.f32 	%f4, [%rd8];
	add.s32 	%r11, %r1, %r15;
	add.s64 	%rd9, %rd4, %rd7;
	ld.global.f32 	%f5, [%rd9];
	add.s32 	%r12, %r11, %r15;
	add.s64 	%rd10, %rd9, %rd7;
	ld.global.f32 	%f6, [%rd10];
	mad.lo.s32 	%r13, %r15, 5, %r12;
	mul.wide.s32 	%rd11, %r13, 4;
	add.s64 	%rd12, %rd2, %rd11;
	ld.global.f32 	%f7, [%rd12];
	add.s64 	%rd13, %rd12, %rd7;
	ld.global.f32 	%f8, [%rd13];
	add.s64 	%rd14, %rd8, %rd7;
	ld.global.f32 	%f9, [%rd14];
	add.s64 	%rd15, %rd14, %rd7;
	ld.global.f32 	%f10, [%rd15];
	add.f32 	%f11, %f2, %f3;
	add.f32 	%f12, %f11, %f4;
	add.f32 	%f13, %f12, %f5;
	add.f32 	%f14, %f13, %f6;
	add.f32 	%f15, %f14, %f7;
	add.f32 	%f16, %f15, %f8;
	add.f32 	%f17, %f16, %f9;
	add.f32 	%f18, %f17, %f10;
	sub.f32 	%f19, %f3, %f5;
	add.f32 	%f20, %f19, %f7;
	sub.f32 	%f21, %f20, %f8;
	sub.f32 	%f22, %f21, %f9;
	add.f32 	%f23, %f22, %f10;
	div.rn.f32 	%f24, %f23, %f18;
	sub.f32 	%f25, %f4, %f6;
	add.f32 	%f26, %f25, %f7;
	add.f32 	%f27, %f26, %f8;
	sub.f32 	%f28, %f27, %f9;
	sub.f32 	%f29, %f28, %f10;
	div.rn.f32 	%f30, %f29, %f18;
	mul.f32 	%f31, %f30, %f30;
	fma.rn.f32 	%f32, %f24, %f24, %f31;
	mov.f32 	%f33, 0f3F800000;
	sub.f32 	%f34, %f33, %f108;
	mul.f32 	%f35, %f18, 0f3EE38E39;
	mul.f32 	%f36, %f32, 0f3FC00000;
	sub.f32 	%f37, %f33, %f36;
	mul.f32 	%f38, %f35, %f37;
	mul.f32 	%f39, %f108, %f38;
	fma.rn.f32 	%f40, %f34, %f2, %f39;
	mul.f32 	%f41, %f18, 0f3DE38E39;
	mul.f32 	%f42, %f24, 0f40400000;
	add.f32 	%f43, %f42, 0f3F800000;
	mul.f32 	%f44, %f24, 0f40900000;
	fma.rn.f32 	%f45, %f24, %f44, %f43;
	sub.f32 	%f46, %f45, %f36;
	mul.f32 	%f47, %f41, %f46;
	mul.f32 	%f48, %f108, %f47;
	fma.rn.f32 	%f49, %f34, %f3, %f48;
	mul.f32 	%f50, %f30, 0f40400000;
	add.f32 	%f51, %f50, 0f3F800000;
	mul.f32 	%f52, %f30, 0f40900000;
	fma.rn.f32 	%f53, %f30, %f52, %f51;
	sub.f32 	%f54, %f53, %f36;
	mul.f32 	%f55, %f41, %f54;
	mul.f32 	%f56, %f108, %f55;
	fma.rn.f32 	%f57, %f34, %f4, %f56;
	sub.f32 	%f58, %f33, %f42;
	fma.rn.f32 	%f59, %f24, %f44, %f58;
	sub.f32 	%f60, %f59, %f36;
	mul.f32 	%f61, %f41, %f60;
	mul.f32 	%f62, %f108, %f61;
	fma.rn.f32 	%f63, %f34, %f5, %f62;
	sub.f32 	%f64, %f33, %f50;
	fma.rn.f32 	%f65, %f30, %f52, %f64;
	sub.f32 	%f66, %f65, %f36;
	mul.f32 	%f67, %f41, %f66;
	mul.f32 	%f68, %f108, %f67;
	fma.rn.f32 	%f69, %f34, %f6, %f68;
	add.f32 	%f70, %f24, %f30;
	mul.f32 	%f71, %f18, 0f3CE38E39;
	fma.rn.f32 	%f72, %f70, 0f40400000, 0f3F800000;
	mul.f32 	%f73, %f70, 0f40900000;
	fma.rn.f32 	%f74, %f70, %f73, %f72;
	sub.f32 	%f75, %f74, %f36;
	mul.f32 	%f76, %f71, %f75;
	mul.f32 	%f77, %f108, %f76;
	fma.rn.f32 	%f78, %f34, %f7, %f77;
	sub.f32 	%f79, %f30, %f24;
	fma.rn.f32 	%f80, %f79, 0f40400000, 0f3F800000;
	mul.f32 	%f81, %f79, 0f40900000;
	fma.rn.f32 	%f82, %f79, %f81, %f80;
	sub.f32 	%f83, %f82, %f36;
	mul.f32 	%f84, %f71, %f83;
	mul.f32 	%f85, %f108, %f84;
	fma.rn.f32 	%f86, %f34, %f8, %f85;
	neg.f32 	%f87, %f24;
	sub.f32 	%f88, %f87, %f30;
	fma.rn.f32 	%f89, %f88, 0f40400000, 0f3F800000;
	mul.f32 	%f90, %f88, 0f40900000;
	fma.rn.f32 	%f91, %f88, %f90, %f89;
	sub.f32 	%f92, %f91, %f36;
	mul.f32 	%f93, %f71, %f92;
	mul.f32 	%f94, %f108, %f93;
	fma.rn.f32 	%f95, %f34, %f9, %f94;
	sub.f32 	%f96, %f24, %f30;
	fma.rn.f32 	%f97, %f96, 0f40400000, 0f3F800000;
	mul.f32 	%f98, %f96, 0f40900000;
	fma.rn.f32 	%f99, %f96, %f98, %f97;
	sub.f32 	%f100, %f99, %f36;
	mul.f32 	%f101, %f71, %f100;
	mul.f32 	%f102, %f108, %f101;
	fma.rn.f32 	%f103, %f34, %f10, %f102;
	and.b32  	%r14, %r9, -2147483521;
	setp.eq.s32 	%p2, %r14, 127;
	add.f32 	%f104, %f78, 0fBC088889;
	add.f32 	%f105, %f86, 0f3C088889;
	selp.f32 	%f106, %f104, %f78, %p2;
	selp.f32 	%f107, %f105, %f86, %p2;
	st.global.f32 	[%rd4], %f40;
	st.global.f32 	[%rd9], %f49;
	st.global.f32 	[%rd10], %f57;
	st.global.f32 	[%rd6], %f63;
	st.global.f32 	[%rd8], %f69;
	st.global.f32 	[%rd14], %f106;
	st.global.f32 	[%rd15], %f107;
	st.global.f32 	[%rd12], %f95;
	st.global.f32 	[%rd13], %f103;
$L__BB1_2:
	ret;

}
	// .globl	_Z9Cu_StreamiPiPf
.visible .entry _Z9Cu_StreamiPiPf(
	.param .u32 _Z9Cu_StreamiPiPf_param_0,
	.param .u64 .ptr .align 1 _Z9Cu_StreamiPiPf_param_1,
	.param .u64 .ptr .align 1 _Z9Cu_StreamiPiPf_param_2
)
{
	.reg .pred 	%p<8>;
	.reg .b32 	%r<38>;
	.reg .b32 	%f<9>;
	.reg .b64 	%rd<19>;

	ld.param.u32 	%r6, [_Z9Cu_StreamiPiPf_param_0];
	ld.param.u64 	%rd2, [_Z9Cu_StreamiPiPf_param_2];
	cvta.to.global.u64 	%rd1, %rd2;
	mov.u32 	%r7, %ctaid.x;
	mov.u32 	%r8, %ntid.x;
	mov.u32 	%r9, %tid.x;
	mad.lo.s32 	%r1, %r7, %r8, %r9;
	shr.s32 	%r10, %r1, 31;
	shr.u32 	%r11, %r10, 25;
	add.s32 	%r12, %r1, %r11;
	and.b32  	%r13, %r12, -128;
	sub.s32 	%r2, %r1, %r13;
	shr.s32 	%r14, %r12, 7;
	shr.u32 	%r15, %r14, 25;
	add.s32 	%r16, %r14, %r15;
	and.b32  	%r17, %r16, -128;
	sub.s32 	%r3, %r14, %r17;
	setp.ge.s32 	%p1, %r1, %r6;
	@%p1 bra 	$L__BB2_8;
	setp.gt.s32 	%p2, %r2, 126;
	@%p2 bra 	$L__BB2_3;
	mad.lo.s32 	%r18, %r6, 3, %r2;
	shl.b32 	%r19, %r3, 7;
	add.s32 	%r20, %r1, %r6;
	mul.wide.s32 	%rd3, %r20, 4;
	add.s64 	%rd4, %rd1, %rd3;
	ld.global.f32 	%f1, [%rd4];
	add.s32 	%r21, %r18, %r19;
	add.s32 	%r22, %r21, 1;
	mul.wide.s32 	%rd5, %r22, 4;
	add.s64 	%rd6, %rd1, %rd5;
	ld.global.f32 	%f2, [%rd6];
	st.global.f32 	[%rd6], %f1;
	st.global.f32 	[%rd4], %f2;
$L__BB2_3:
	setp.gt.s32 	%p3, %r3, 126;
	@%p3 bra 	$L__BB2_6;
	setp.gt.s32 	%p4, %r2, 126;
	shl.b32 	%r23, %r3, 7;
	add.s32 	%r4, %r23, 128;
	shl.b32 	%r24, %r6, 1;
	add.s32 	%r5, %r24, %r1;
	mul.wide.s32 	%rd7, %r5, 4;
	add.s64 	%rd8, %rd1, %rd7;
	ld.global.f32 	%f3, [%rd8];
	shl.b32 	%r25, %r6, 2;
	add.s32 	%r26, %r25, %r2;
	add.s32 	%r27, %r26, %r4;
	mul.wide.s32 	%rd9, %r27, 4;
	add.s64 	%rd10, %rd1, %rd9;
	ld.global.f32 	%f4, [%rd10];
	st.global.f32 	[%rd10], %f3;
	st.global.f32 	[%rd8], %f4;
	@%p4 bra 	$L__BB2_6;
	mad.lo.s32 	%r28, %r6, 7, %r2;
	mad.lo.s32 	%r29, %r6, 3, %r5;
	mul.wide.s32 	%rd11, %r29, 4;
	add.s64 	%rd12, %rd1, %rd11;
	ld.global.f32 	%f5, [%rd12];
	add.s32 	%r30, %r28, %r4;
	add.s32 	%r31, %r30, 1;
	mul.wide.s32 	%rd13, %r31, 4;
	add.s64 	%rd14, %rd1, %rd13;
	ld.global.f32 	%f6, [%rd14];
	st.global.f32 	[%rd14], %f5;
	st.global.f32 	[%rd12], %f6;
$L__BB2_6:
	setp.gt.s32 	%p5, %r2, 126;
	setp.lt.s32 	%p6, %r3, 1;
	or.pred  	%p7, %p5, %p6;
	@%p7 bra 	$L__BB2_8;
	mad.lo.s32 	%r32, %r6, 6, %r2;
	shl.b32 	%r33, %r3, 7;
	add.s32 	%r34, %r33, %r32;
	shl.b32 	%r35, %r6, 3;
	add.s32 	%r36, %r35, %r1;
	mul.wide.s32 	%rd15, %r36, 4;
	add.s64 	%rd16, %rd1, %rd15;
	ld.global.f32 	%f7, [%rd16];
	add.s32 	%r37, %r34, -127;
	mul.wide.s32 	%rd17, %r37, 4;
	add.s64 	%rd18, %rd1, %rd17;
	ld.global.f32 	%f8, [%rd18];
	st.global.f32 	[%rd18], %f7;
	st.global.f32 	[%rd16], %f8;
$L__BB2_8:
	ret;

}


// ===== COMPILED SASS (sm_100) =====

	.target	sm_100

	.elftype	@"ET_EXEC"


//--------------------- .note.nv.tkinfo           --------------------------
	.section	.note.nv.tkinfo,"",@"SHT_NOTE"
	.sectionflags	@"SHF_NOTE_NV_TKINFO"
	.tkinfo
        /*0018*/ 	.word	0x00000002
        /*0030*/ 	.string	""
        /*0030*/ 	.string	"ptxas"
        /*0030*/ 	.string	"Cuda compilation tools, release 13.0, V13.0.88"
        /*0030*/ 	.string	"Build cuda_13.0.r13.0/compiler.36424714_0"
        /*0030*/ 	.string	"-arch sm_100 -m 64 "



//--------------------- .note.nv.cuinfo           --------------------------
	.section	.note.nv.cuinfo,"",@"SHT_NOTE"
	.sectionflags	@"SHF_NOTE_NV_CUINFO"
        /*0018*/ 	.short	0x0002
        /*001a*/ 	.short	0x0064
        /*001c*/ 	.short	0x0082
	.zero		2


//--------------------- .nv.info                  --------------------------
	.section	.nv.info,"",@"SHT_CUDA_INFO"
	.align	4


	//----- nvinfo : EIATTR_REGCOUNT
	.align		4
        /*0000*/ 	.byte	0x04, 0x2f
        /*0002*/ 	.short	(.L_1 - .L_0)
	.align		4
.L_0:
        /*0004*/ 	.word	index@(_Z23Cu_SetInitialConditionsiPfffff)
        /*0008*/ 	.word	0x00000020


	//----- nvinfo : EIATTR_FRAME_SIZE
	.align		4
.L_1:
        /*000c*/ 	.byte	0x04, 0x11
        /*000e*/ 	.short	(.L_3 - .L_2)
	.align		4
.L_2:
        /*0010*/ 	.word	index@(_Z23Cu_SetInitialConditionsiPfffff)
        /*0014*/ 	.word	0x00000000


	//----- nvinfo : EIATTR_REGCOUNT
	.align		4
.L_3:
        /*0018*/ 	.byte	0x04, 0x2f
        /*001a*/ 	.short	(.L_5 - .L_4)
	.align		4
.L_4:
        /*001c*/ 	.word	index@(_Z10Cu_CollideifPiPf)
        /*0020*/ 	.word	0x00000030


	//----- nvinfo : EIATTR_FRAME_SIZE
	.align		4
.L_5:
        /*0024*/ 	.byte	0x04, 0x11
        /*0026*/ 	.short	(.L_7 - .L_6)
	.align		4
.L_6:
        /*0028*/ 	.word	index@($__internal_0_$__cuda_sm3x_div_rn_noftz_f32_slowpath)
        /*002c*/ 	.word	0x00000000


	//----- nvinfo : EIATTR_FRAME_SIZE
	.align		4
.L_7:
        /*0030*/ 	.byte	0x04, 0x11
        /*0032*/ 	.short	(.L_9 - .L_8)
	.align		4
.L_8:
        /*0034*/ 	.word	index@(_Z10Cu_CollideifPiPf)
        /*0038*/ 	.word	0x00000000


	//----- nvinfo : EIATTR_REGCOUNT
	.align		4
.L_9:
        /*003c*/ 	.byte	0x04, 0x2f
        /*003e*/ 	.short	(.L_11 - .L_10)
	.align		4
.L_10:
        /*0040*/ 	.word	index@(_Z9Cu_StreamiPiPf)
        /*0044*/ 	.word	0x00000014


	//----- nvinfo : EIATTR_FRAME_SIZE
	.align		4
.L_11:
        /*0048*/ 	.byte	0x04, 0x11
        /*004a*/ 	.short	(.L_13 - .L_12)
	.align		4
.L_12:
        /*004c*/ 	.word	index@(_Z9Cu_StreamiPiPf)
        /*0050*/ 	.word	0x00000000


	//----- nvinfo : EIATTR_MIN_STACK_SIZE
	.align		4
.L_13:
        /*0054*/ 	.byte	0x04, 0x12
        /*0056*/ 	.short	(.L_15 - .L_14)
	.align		4
.L_14:
        /*0058*/ 	.word	index@(_Z9Cu_StreamiPiPf)
        /*005c*/ 	.word	0x00000000


	//----- nvinfo : EIATTR_MIN_STACK_SIZE
	.align		4
.L_15:
        /*0060*/ 	.byte	0x04, 0x12
        /*0062*/ 	.short	(.L_17 - .L_16)
	.align		4
.L_16:
        /*0064*/ 	.word	index@(_Z10Cu_CollideifPiPf)
        /*0068*/ 	.word	0x00000000


	//----- nvinfo : EIATTR_MIN_STACK_SIZE
	.align		4
.L_17:
        /*006c*/ 	.byte	0x04, 0x12
        /*006e*/ 	.short	(.L_19 - .L_18)
	.align		4
.L_18:
        /*0070*/ 	.word	index@(_Z23Cu_SetInitialConditionsiPfffff)
        /*0074*/ 	.word	0x00000000
.L_19:


//--------------------- .nv.compat                --------------------------
	.section	.nv.compat,"",@"SHT_CUDA_COMPAT_INFO"
	.align	4
        /*0000*/ 	.byte	0x02, 0x09, 0x00, 0x00, 0x02, 0x02, 0x01, 0x00, 0x02, 0x05, 0x05, 0x00, 0x03, 0x07, 0x01, 0x01
        /*0010*/ 	.byte	0x02, 0x03, 0x00, 0x00, 0x02, 0x06, 0x01, 0x00, 0x04, 0x0b, 0x08, 0x00, 0x01, 0x00, 0x00, 0x00
        /*0020*/ 	.byte	0x00, 0x00, 0x00, 0x00


//--------------------- .nv.info._Z9Cu_StreamiPiPf --------------------------
	.section	.nv.info._Z9Cu_StreamiPiPf,"",@"SHT_CUDA_INFO"
	.sectionflags	@""
	.align	4


	//----- nvinfo : EIATTR_CUDA_API_VERSION
	.align		4
        /*0000*/ 	.byte	0x04, 0x37
        /*0002*/ 	.short	(.L_21 - .L_20)
.L_20:
        /*0004*/ 	.word	0x00000082


	//----- nvinfo : EIATTR_KPARAM_INFO
	.align		4
.L_21:
        /*0008*/ 	.byte	0x04, 0x17
        /*000a*/ 	.short	(.L_23 - .L_22)
.L_22:
        /*000c*/ 	.word	0x00000000
        /*0010*/ 	.short	0x0002
        /*0012*/ 	.short	0x0010
        /*0014*/ 	.byte	0x00, 0xf5, 0x21, 0x00


	//----- nvinfo : EIATTR_KPARAM_INFO
	.align		4
.L_23:
        /*0018*/ 	.byte	0x04, 0x17
        /*001a*/ 	.short	(.L_25 - .L_24)
.L_24:
        /*001c*/ 	.word	0x00000000
        /*0020*/ 	.short	0x0001
        /*0022*/ 	.short	0x0008
        /*0024*/ 	.byte	0x00, 0xf5, 0x21, 0x00


	//----- nvinfo : EIATTR_KPARAM_INFO
	.align		4
.L_25:
        /*0028*/ 	.byte	0x04, 0x17
        /*002a*/ 	.short	(.L_27 - .L_26)
.L_26:
        /*002c*/ 	.word	0x00000000
        /*0030*/ 	.short	0x0000
        /*0032*/ 	.short	0x0000
        /*0034*/ 	.byte	0x00, 0xf0, 0x11, 0x00


	//----- nvinfo : EIATTR_SPARSE_MMA_MASK
	.align		4
.L_27:
        /*0038*/ 	.byte	0x03, 0x50
        /*003a*/ 	.short	0x0000


	//----- nvinfo : EIATTR_MAXREG_COUNT
	.align		4
        /*003c*/ 	.byte	0x03, 0x1b
        /*003e*/ 	.short	0x00ff


	//----- nvinfo : EIATTR_MERCURY_ISA_VERSION
	.align		4
        /*0040*/ 	.byte	0x03, 0x5f
        /*0042*/ 	.short	0x0101


	//----- nvinfo : EIATTR_VRC_CTA_INIT_COUNT
	.align		4
        /*0044*/ 	.byte	0x02, 0x4a
	.zero		1
	.zero		1


	//----- nvinfo : EIATTR_EXIT_INSTR_OFFSETS
	.align		4
        /*0048*/ 	.byte	0x04, 0x1c
        /*004a*/ 	.short	(.L_29 - .L_28)


	//   ....[0]....
.L_28:
        /*004c*/ 	.word	0x00000090


	//   ....[1]....
        /*0050*/ 	.word	0x00000380


	//   ....[2]....
        /*0054*/ 	.word	0x00000440


	//----- nvinfo : EIATTR_CRS_STACK_SIZE
	.align		4
.L_29:
        /*0058*/ 	.byte	0x04, 0x1e
        /*005a*/ 	.short	(.L_31 - .L_30)
.L_30:
        /*005c*/ 	.word	0x00000000


	//----- nvinfo : EIATTR_CBANK_PARAM_SIZE
	.align		4
.L_31:
        /*0060*/ 	.byte	0x03, 0x19
        /*0062*/ 	.short	0x0018


	//----- nvinfo : EIATTR_PARAM_CBANK
	.align		4
        /*0064*/ 	.byte	0x04, 0x0a
        /*0066*/ 	.short	(.L_33 - .L_32)
	.align		4
.L_32:
        /*0068*/ 	.word	index@(.nv.constant0._Z9Cu_StreamiPiPf)
        /*006c*/ 	.short	0x0380
        /*006e*/ 	.short	0x0018


	//----- nvinfo : EIATTR_SW_WAR
	.align		4
.L_33:
        /*0070*/ 	.byte	0x04, 0x36
        /*0072*/ 	.short	(.L_35 - .L_34)
.L_34:
        /*0074*/ 	.word	0x00000008
.L_35:


//--------------------- .nv.info._Z10Cu_CollideifPiPf --------------------------
	.section	.nv.info._Z10Cu_CollideifPiPf,"",@"SHT_CUDA_INFO"
	.sectionflags	@""
	.align	4


	//----- nvinfo : EIATTR_CUDA_API_VERSION
	.align		4
        /*0000*/ 	.byte	0x04, 0x37
        /*0002*/ 	.short	(.L_37 - .L_36)
.L_36:
        /*0004*/ 	.word	0x00000082


	//----- nvinfo : EIATTR_KPARAM_INFO
	.align		4
.L_37:
        /*0008*/ 	.byte	0x04, 0x17
        /*000a*/ 	.short	(.L_39 - .L_38)
.L_38:
        /*000c*/ 	.word	0x00000000
        /*0010*/ 	.short	0x0003
        /*0012*/ 	.short	0x0010
        /*0014*/ 	.byte	0x00, 0xf5, 0x21, 0x00


	//----- nvinfo : EIATTR_KPARAM_INFO
	.align		4
.L_39:
        /*0018*/ 	.byte	0x04, 0x17
        /*001a*/ 	.short	(.L_41 - .L_40)
.L_40:
        /*001c*/ 	.word	0x00000000
        /*0020*/ 	.short	0x0002
        /*0022*/ 	.short	0x0008
        /*0024*/ 	.byte	0x00, 0xf5, 0x21, 0x00


	//----- nvinfo : EIATTR_KPARAM_INFO
	.align		4
.L_41:
        /*0028*/ 	.byte	0x04, 0x17
        /*002a*/ 	.short	(.L_43 - .L_42)
.L_42:
        /*002c*/ 	.word	0x00000000
        /*0030*/ 	.short	0x0001
        /*0032*/ 	.short	0x0004
        /*0034*/ 	.byte	0x00, 0xf0, 0x11, 0x00


	//----- nvinfo : EIATTR_KPARAM_INFO
	.align		4
.L_43:
        /*0038*/ 	.byte	0x04, 0x17
        /*003a*/ 	.short	(.L_45 - .L_44)
.L_44:
        /*003c*/ 	.word	0x00000000
        /*0040*/ 	.short	0x0000
        /*0042*/ 	.short	0x0000
        /*0044*/ 	.byte	0x00, 0xf0, 0x11, 0x00


	//----- nvinfo : EIATTR_SPARSE_MMA_MASK
	.align		4
.L_45:
        /*0048*/ 	.byte	0x03, 0x50
        /*004a*/ 	.short	0x0000


	//----- nvinfo : EIATTR_MAXREG_COUNT
	.align		4
        /*004c*/ 	.byte	0x03, 0x1b
        /*004e*/ 	.short	0x00ff


	//----- nvinfo : EIATTR_MERCURY_ISA_VERSION
	.align		4
        /*0050*/ 	.byte	0x03, 0x5f
        /*0052*/ 	.short	0x0101


	//----- nvinfo : EIATTR_VRC_CTA_INIT_COUNT
	.align		4
        /*0054*/ 	.byte	0x02, 0x4a
	.zero		1
	.zero		1


	//----- nvinfo : EIATTR_EXIT_INSTR_OFFSETS
	.align		4
        /*0058*/ 	.byte	0x04, 0x1c
        /*005a*/ 	.short	(.L_47 - .L_46)


	//   ....[0]....
.L_46:
        /*005c*/ 	.word	0x00000070


	//   ....[1]....
        /*0060*/ 	.word	0x00000a30


	//----- nvinfo : EIATTR_CRS_STACK_SIZE
	.align		4
.L_47:
        /*0064*/ 	.byte	0x04, 0x1e
        /*0066*/ 	.short	(.L_49 - .L_48)
.L_48:
        /*0068*/ 	.word	0x00000000


	//----- nvinfo : EIATTR_CBANK_PARAM_SIZE
	.align		4
.L_49:
        /*006c*/ 	.byte	0x03, 0x19
        /*006e*/ 	.short	0x0018


	//----- nvinfo : EIATTR_PARAM_CBANK
	.align		4
        /*0070*/ 	.byte	0x04, 0x0a
        /*0072*/ 	.short	(.L_51 - .L_50)
	.align		4
.L_50:
        /*0074*/ 	.word	index@(.nv.constant0._Z10Cu_CollideifPiPf)
        /*0078*/ 	.short	0x0380
        /*007a*/ 	.short	0x0018


	//----- nvinfo : EIATTR_SW_WAR
	.align		4
.L_51:
        /*007c*/ 	.byte	0x04, 0x36
        /*007e*/ 	.short	(.L_53 - .L_52)
.L_52:
        /*0080*/ 	.word	0x00000008
.L_53:


//--------------------- .nv.info._Z23Cu_SetInitialConditionsiPfffff --------------------------
	.section	.nv.info._Z23Cu_SetInitialConditionsiPfffff,"",@"SHT_CUDA_INFO"
	.sectionflags	@""
	.align	4


	//----- nvinfo : EIATTR_CUDA_API_VERSION
	.align		4
        /*0000*/ 	.byte	0x04, 0x37
        /*0002*/ 	.short	(.L_55 - .L_54)
.L_54:
        /*0004*/ 	.word	0x00000082


	//----- nvinfo : EIATTR_KPARAM_INFO
	.align		4
.L_55:
        /*0008*/ 	.byte	0x04, 0x17
        /*000a*/ 	.short	(.L_57 - .L_56)
.L_56:
        /*000c*/ 	.word	0x00000000
        /*0010*/ 	.short	0x0005
        /*0012*/ 	.short	0x001c
        /*0014*/ 	.byte	0x00, 0xf0, 0x11, 0x00


	//----- nvinfo : EIATTR_KPARAM_INFO
	.align		4
.L_57:
        /*0018*/ 	.byte	0x04, 0x17
        /*001a*/ 	.short	(.L_59 - .L_58)
.L_58:
        /*001c*/ 	.word	0x00000000
        /*0020*/ 	.short	0x0004
        /*0022*/ 	.short	0x0018
        /*0024*/ 	.byte	0x00, 0xf0, 0x11, 0x00


	//----- nvinfo : EIATTR_KPARAM_INFO
	.align		4
.L_59:
        /*0028*/ 	.byte	0x04, 0x17
        /*002a*/ 	.short	(.L_61 - .L_60)
.L_60:
        /*002c*/ 	.word	0x00000000
        /*0030*/ 	.short	0x0003
        /*0032*/ 	.short	0x0014
        /*0034*/ 	.byte	0x00, 0xf0, 0x11, 0x00


	//----- nvinfo : EIATTR_KPARAM_INFO
	.align		4
.L_61:
        /*0038*/ 	.byte	0x04, 0x17
        /*003a*/ 	.short	(.L_63 - .L_62)
.L_62:
        /*003c*/ 	.word	0x00000000
        /*0040*/ 	.short	0x0002
        /*0042*/ 	.short	0x0010
        /*0044*/ 	.byte	0x00, 0xf0, 0x11, 0x00


	//----- nvinfo : EIATTR_KPARAM_INFO
	.align		4
.L_63:
        /*0048*/ 	.byte	0x04, 0x17
        /*004a*/ 	.short	(.L_65 - .L_64)
.L_64:
        /*004c*/ 	.word	0x00000000
        /*0050*/ 	.short	0x0001
        /*0052*/ 	.short	0x0008
        /*0054*/ 	.byte	0x00, 0xf5, 0x21, 0x00


	//----- nvinfo : EIATTR_KPARAM_INFO
	.align		4
.L_65:
        /*0058*/ 	.byte	0x04, 0x17
        /*005a*/ 	.short	(.L_67 - .L_66)
.L_66:
        /*005c*/ 	.word	0x00000000
        /*0060*/ 	.short	0x0000
        /*0062*/ 	.short	0x0000
        /*0064*/ 	.byte	0x00, 0xf0, 0x11, 0x00


	//----- nvinfo : EIATTR_SPARSE_MMA_MASK
	.align		4
.L_67:
        /*0068*/ 	.byte	0x03, 0x50
        /*006a*/ 	.short	0x0000


	//----- nvinfo : EIATTR_MAXREG_COUNT
	.align		4
        /*006c*/ 	.byte	0x03, 0x1b
        /*006e*/ 	.short	0x00ff


	//----- nvinfo : EIATTR_MERCURY_ISA_VERSION
	.align		4
        /*0070*/ 	.byte	0x03, 0x5f
        /*0072*/ 	.short	0x0101


	//----- nvinfo : EIATTR_VRC_CTA_INIT_COUNT
	.align		4
        /*0074*/ 	.byte	0x02, 0x4a
	.zero		1
	.zero		1


	//----- nvinfo : EIATTR_EXIT_INSTR_OFFSETS
	.align		4
        /*0078*/ 	.byte	0x04, 0x1c
        /*007a*/ 	.short	(.L_69 - .L_68)


	//   ....[0]....
.L_68:
        /*007c*/ 	.word	0x00000070


	//   ....[1]....
        /*0080*/ 	.word	0x00000540


	//----- nvinfo : EIATTR_CBANK_PARAM_SIZE
	.align		4
.L_69:
        /*0084*/ 	.byte	0x03, 0x19
        /*0086*/ 	.short	0x0020


	//----- nvinfo : EIATTR_PARAM_CBANK
	.align		4
        /*0088*/ 	.byte	0x04, 0x0a
        /*008a*/ 	.short	(.L_71 - .L_70)
	.align		4
.L_70:
        /*008c*/ 	.word	index@(.nv.constant0._Z23Cu_SetInitialConditionsiPfffff)
        /*0090*/ 	.short	0x0380
        /*0092*/ 	.short	0x0020


	//----- nvinfo : EIATTR_SW_WAR
	.align		4
.L_71:
        /*0094*/ 	.byte	0x04, 0x36
        /*0096*/ 	.short	(.L_73 - .L_72)
.L_72:
        /*0098*/ 	.word	0x00000008
.L_73:


//--------------------- .nv.callgraph             --------------------------
	.section	.nv.callgraph,"",@"SHT_CUDA_CALLGRAPH"
	.align	4
	.sectionentsize	8
	.align		4
        /*0000*/ 	.word	0x00000000
	.align		4
        /*0004*/ 	.word	0xffffffff
	.align		4
        /*0008*/ 	.word	0x00000000
	.align		4
        /*000c*/ 	.word	0xfffffffe
	.align		4
        /*0010*/ 	.word	0x00000000
	.align		4
        /*0014*/ 	.word	0xfffffffd
	.align		4
        /*0018*/ 	.word	0x00000000
	.align		4
        /*001c*/ 	.word	0xfffffffc


//--------------------- .text._Z9Cu_StreamiPiPf   --------------------------
	.section	.text._Z9Cu_StreamiPiPf,"ax",@progbits
	.align	128
        .global         _Z9Cu_StreamiPiPf
        .type           _Z9Cu_StreamiPiPf,@function
        .size           _Z9Cu_StreamiPiPf,(.L_x_21 - _Z9Cu_StreamiPiPf)
        .other          _Z9Cu_StreamiPiPf,@"STO_CUDA_ENTRY STV_DEFAULT"
_Z9Cu_StreamiPiPf:
.text._Z9Cu_StreamiPiPf:
[----:B------:R-:W-:Y:S01]  /*0000*/  LDC R1, c[0x0][0x37c] ;  /* 0x0000df00ff017b82 */ /* 0x000fe20000000800 */
[----:B------:R-:W0:Y:S07]  /*0010*/  S2R R2, SR_TID.X ;  /* 0x0000000000027919 */ /* 0x000e2e0000002100 */
[----:B------:R-:W0:Y:S08]  /*0020*/  S2UR UR4, SR_CTAID.X ;  /* 0x00000000000479c3 */ /* 0x000e300000002500 */
[----:B------:R-:W0:Y:S08]  /*0030*/  LDC R3, c[0x0][0x360] ;  /* 0x0000d800ff037b82 */ /* 0x000e300000000800 */
[----:B------:R-:W1:Y:S01]  /*0040*/  LDC R0, c[0x0][0x380] ;  /* 0x0000e000ff007b82 */ /* 0x000e620000000800 */
[----:B0-----:R-:W-:-:S05]  /*0050*/  IMAD R3, R3, UR4, R2 ;  /* 0x0000000403037c24 */ /* 0x001fca000f8e0202 */
[----:B------:R-:W-:Y:S02]  /*0060*/  SHF.R.S32.HI R2, RZ, 0x1f, R3 ;  /* 0x0000001fff027819 */ /* 0x000fe40000011403 */
[----:B-1----:R-:W-:Y:S02]  /*0070*/  ISETP.GE.AND P0, PT, R3, R0, PT ;  /* 0x000000000300720c */ /* 0x002fe40003f06270 */
[----:B------:R-:W-:-:S11]  /*0080*/  LEA.HI R2, R2, R3, RZ, 0x7 ;  /* 0x0000000302027211 */ /* 0x000fd600078f38ff */
[----:B------:R-:W-:Y:S05]  /*0090*/  @P0 EXIT ;  /* 0x000000000000094d */ /* 0x000fea0003800000 */
[----:B------:R-:W-:Y:S01]  /*00a0*/  LOP3.LUT R4, R2, 0xffffff80, RZ, 0xc0, !PT ;  /* 0xffffff8002047812 */ /* 0x000fe200078ec0ff */
[----:B------:R-:W0:Y:S01]  /*00b0*/  LDCU.64 UR4, c[0x0][0x358] ;  /* 0x00006b00ff0477ac */ /* 0x000e220008000a00 */
[----:B------:R-:W-:Y:S02]  /*00c0*/  SHF.R.S32.HI R2, RZ, 0x7, R2 ;  /* 0x00000007ff027819 */ /* 0x000fe40000011402 */
[----:B------:R-:W-:Y:S02]  /*00d0*/  IADD3 R5, PT, PT, R3, -R4, RZ ;  /* 0x8000000403057210 */ /* 0x000fe40007ffe0ff */
[----:B------:R-:W-:Y:S02]  /*00e0*/  LEA.HI R4, R2, R2, RZ, 0x7 ;  /* 0x0000000202047211 */ /* 0x000fe400078f38ff */
[----:B------:R-:W-:Y:S02]  /*00f0*/  ISETP.GT.AND P1, PT, R5, 0x7e, PT ;  /* 0x0000007e0500780c */ /* 0x000fe40003f24270 */
[----:B------:R-:W-:-:S04]  /*0100*/  LOP3.LUT R11, R4, 0xffffff80, RZ, 0xc0, !PT ;  /* 0xffffff80040b7812 */ /* 0x000fc800078ec0ff */
[----:B------:R-:W-:-:S07]  /*0110*/  IADD3 R2, PT, PT, R2, -R11, RZ ;  /* 0x8000000b02027210 */ /* 0x000fce0007ffe0ff */
[----:B------:R-:W1:Y:S01]  /*0120*/  @!P1 LDC.64 R8, c[0x0][0x390] ;  /* 0x0000e400ff089b82 */ /* 0x000e620000000a00 */
[----:B------:R-:W-:-:S04]  /*0130*/  @!P1 IMAD R7, R0, 0x3, R5 ;  /* 0x0000000300079824 */ /* 0x000fc800078e0205 */
[----:B------:R-:W-:Y:S01]  /*0140*/  @!P1 IMAD R4, R2, 0x80, R7 ;  /* 0x0000008002049824 */ /* 0x000fe200078e0207 */
[----:B------:R-:W-:-:S03]  /*0150*/  @!P1 IADD3 R7, PT, PT, R3, R0, RZ ;  /* 0x0000000003079210 */ /* 0x000fc60007ffe0ff */
[----:B------:R-:W-:Y:S02]  /*0160*/  @!P1 VIADD R11, R4, 0x1 ;  /* 0x00000001040b9836 */ /* 0x000fe40000000000 */
[----:B-1----:R-:W-:-:S04]  /*0170*/  @!P1 IMAD.WIDE R6, R7, 0x4, R8 ;  /* 0x0000000407069825 */ /* 0x002fc800078e0208 */
[----:B------:R-:W-:Y:S02]  /*0180*/  @!P1 IMAD.WIDE R8, R11, 0x4, R8 ;  /* 0x000000040b089825 */ /* 0x000fe400078e0208 */
[----:B0-----:R-:W2:Y:S04]  /*0190*/  @!P1 LDG.E R11, desc[UR4][R6.64] ;  /* 0x00000004060b9981 */ /* 0x001ea8000c1e1900 */
[----:B------:R-:W3:Y:S01]  /*01a0*/  @!P1 LDG.E R13, desc[UR4][R8.64] ;  /* 0x00000004080d9981 */ /* 0x000ee2000c1e1900 */
[C---:B------:R-:W-:Y:S01]  /*01b0*/  ISETP.GT.AND P2, PT, R2.reuse, 0x7e, PT ;  /* 0x0000007e0200780c */ /* 0x040fe20003f44270 */
[----:B------:R-:W-:Y:S01]  /*01c0*/  BSSY.RECONVERGENT B0, `(.L_x_0) ;  /* 0x000001b000007945 */ /* 0x000fe20003800200 */
[----:B------:R-:W-:-:S04]  /*01d0*/  ISETP.GE.AND P0, PT, R2, 0x1, PT ;  /* 0x000000010200780c */ /* 0x000fc80003f06270 */
[----:B------:R-:W-:Y:S01]  /*01e0*/  ISETP.GT.OR P0, PT, R5, 0x7e, !P0 ;  /* 0x0000007e0500780c */ /* 0x000fe20004704670 */
[----:B--2---:R0:W-:Y:S04]  /*01f0*/  @!P1 STG.E desc[UR4][R8.64], R11 ;  /* 0x0000000b08009986 */ /* 0x0041e8000c101904 */
[----:B---3--:R0:W-:Y:S02]  /*0200*/  @!P1 STG.E desc[UR4][R6.64], R13 ;  /* 0x0000000d06009986 */ /* 0x0081e4000c101904 */
[----:B------:R-:W-:Y:S06]  /*0210*/  @P2 BRA `(.L_x_1) ;  /* 0x0000000000542947 */ /* 0x000fec0003800000 */
[----:B0-----:R-:W0:Y:S01]  /*0220*/  LDC.64 R6, c[0x0][0x390] ;  /* 0x0000e400ff067b82 */ /* 0x001e220000000a00 */
[----:B------:R-:W-:Y:S01]  /*0230*/  LEA R4, R2, 0x80, 0x7 ;  /* 0x0000008002047811 */ /* 0x000fe200078e38ff */
[C---:B------:R-:W-:Y:S01]  /*0240*/  IMAD R13, R0.reuse, 0x2, R3 ;  /* 0x00000002000d7824 */ /* 0x040fe200078e0203 */
[----:B------:R-:W-:-:S04]  /*0250*/  LEA R9, R0, R5, 0x2 ;  /* 0x0000000500097211 */ /* 0x000fc800078e10ff */
[----:B------:R-:W-:Y:S01]  /*0260*/  IADD3 R11, PT, PT, R4, R9, RZ ;  /* 0x00000009040b7210 */ /* 0x000fe20007ffe0ff */
[----:B0-----:R-:W-:-:S04]  /*0270*/  IMAD.WIDE R8, R13, 0x4, R6 ;  /* 0x000000040d087825 */ /* 0x001fc800078e0206 */
[----:B------:R-:W-:Y:S01]  /*0280*/  IMAD.WIDE R10, R11, 0x4, R6 ;  /* 0x000000040b0a7825 */ /* 0x000fe200078e0206 */
[----:B------:R-:W2:Y:S04]  /*0290*/  LDG.E R15, desc[UR4][R8.64] ;  /* 0x00000004080f7981 */ /* 0x000ea8000c1e1900 */
[----:B------:R-:W3:Y:S04]  /*02a0*/  LDG.E R17, desc[UR4][R10.64] ;  /* 0x000000040a117981 */ /* 0x000ee8000c1e1900 */
[----:B--2---:R1:W-:Y:S04]  /*02b0*/  STG.E desc[UR4][R10.64], R15 ;  /* 0x0000000f0a007986 */ /* 0x0043e8000c101904 */
[----:B---3--:R1:W-:Y:S01]  /*02c0*/  STG.E desc[UR4][R8.64], R17 ;  /* 0x0000001108007986 */ /* 0x0083e2000c101904 */
[----:B------:R-:W-:Y:S05]  /*02d0*/  @P1 BRA `(.L_x_1) ;  /* 0x0000000000241947 */ /* 0x000fea0003800000 */
[C---:B-1----:R-:W-:Y:S02]  /*02e0*/  IMAD R9, R0.reuse, 0x7, R5 ;  /* 0x0000000700097824 */ /* 0x042fe400078e0205 */
[----:B------:R-:W-:-:S03]  /*02f0*/  IMAD R13, R0, 0x3, R13 ;  /* 0x00000003000d7824 */ /* 0x000fc600078e020d */
[----:B------:R-:W-:Y:S01]  /*0300*/  IADD3 R11, PT, PT, R9, 0x1, R4 ;  /* 0x00000001090b7810 */ /* 0x000fe20007ffe004 */
[----:B------:R-:W-:-:S04]  /*0310*/  IMAD.WIDE R8, R13, 0x4, R6 ;  /* 0x000000040d087825 */ /* 0x000fc800078e0206 */
[----:B------:R-:W-:Y:S02]  /*0320*/  IMAD.WIDE R6, R11, 0x4, R6 ;  /* 0x000000040b067825 */ /* 0x000fe400078e0206 */
[----:B------:R-:W2:Y:S04]  /*0330*/  LDG.E R11, desc[UR4][R8.64] ;  /* 0x00000004080b7981 */ /* 0x000ea8000c1e1900 */
[----:B------:R-:W3:Y:S04]  /*0340*/  LDG.E R13, desc[UR4][R6.64] ;  /* 0x00000004060d7981 */ /* 0x000ee8000c1e1900 */
[----:B--2---:R2:W-:Y:S04]  /*0350*/  STG.E desc[UR4][R6.64], R11 ;  /* 0x0000000b06007986 */ /* 0x0045e8000c101904 */
[----:B---3--:R2:W-:Y:S02]  /*0360*/  STG.E desc[UR4][R8.64], R13 ;  /* 0x0000000d08007986 */ /* 0x0085e4000c101904 */
.L_x_1:
[----:B------:R-:W-:Y:S05]  /*0370*/  BSYNC.RECONVERGENT B0 ;  /* 0x0000000000007941 */ /* 0x000fea0003800200 */
.L_x_0:
[----:B------:R-:W-:Y:S05]  /*0380*/  @P0 EXIT ;  /* 0x000000000000094d */ /* 0x000fea0003800000 */
[----:B0-2---:R-:W0:Y:S01]  /*0390*/  LDC.64 R6, c[0x0][0x390] ;  /* 0x0000e400ff067b82 */ /* 0x005e220000000a00 */
[C---:B------:R-:W-:Y:S01]  /*03a0*/  IMAD R5, R0.reuse, 0x6, R5 ;  /* 0x0000000600057824 */ /* 0x040fe200078e0205 */
[----:B------:R-:W-:-:S03]  /*03b0*/  LEA R3, R0, R3, 0x3 ;  /* 0x0000000300037211 */ /* 0x000fc600078e18ff */
[----:B------:R-:W-:-:S04]  /*03c0*/  IMAD R5, R2, 0x80, R5 ;  /* 0x0000008002057824 */ /* 0x000fc800078e0205 */
[----:B------:R-:W-:Y:S02]  /*03d0*/  VIADD R5, R5, 0xffffff81 ;  /* 0xffffff8105057836 */ /* 0x000fe40000000000 */
[----:B0-----:R-:W-:-:S04]  /*03e0*/  IMAD.WIDE R2, R3, 0x4, R6 ;  /* 0x0000000403027825 */ /* 0x001fc800078e0206 */
[----:B------:R-:W-:Y:S02]  /*03f0*/  IMAD.WIDE R4, R5, 0x4, R6 ;  /* 0x0000000405047825 */ /* 0x000fe400078e0206 */
[----:B------:R-:W2:Y:S04]  /*0400*/  LDG.E R7, desc[UR4][R2.64] ;  /* 0x0000000402077981 */ /* 0x000ea8000c1e1900 */
[----:B-1----:R-:W3:Y:S04]  /*0410*/  LDG.E R9, desc[UR4][R4.64] ;  /* 0x0000000404097981 */ /* 0x002ee8000c1e1900 */
[----:B--2---:R-:W-:Y:S04]  /*0420*/  STG.E desc[UR4][R4.64], R7 ;  /* 0x0000000704007986 */ /* 0x004fe8000c101904 */
[----:B---3--:R-:W-:Y:S01]  /*0430*/  STG.E desc[UR4][R2.64], R9 ;  /* 0x0000000902007986 */ /* 0x008fe2000c101904 */
[----:B------:R-:W-:Y:S05]  /*0440*/  EXIT ;  /* 0x000000000000794d */ /* 0x000fea0003800000 */
.L_x_2:
[----:B------:R-:W-:-:S00]  /*0450*/  BRA `(.L_x_2) ;  /* 0xfffffffc00fc7947 */ /* 0x000fc0000383ffff */
[----:B------:R-:W-:-:S00]  /*0460*/  NOP ;  /* 0x0000000000007918 */ /* 0x000fc00000000000 */
        /* <DEDUP_REMOVED lines=9> */
.L_x_21:


//--------------------- .text._Z10Cu_CollideifPiPf --------------------------
	.section	.text._Z10Cu_CollideifPiPf,"ax",@progbits
	.align	128
        .global         _Z10Cu_CollideifPiPf
        .type           _Z10Cu_CollideifPiPf,@function
        .size           _Z10Cu_CollideifPiPf,(.L_x_20 - _Z10Cu_CollideifPiPf)
        .other          _Z10Cu_CollideifPiPf,@"STO_CUDA_ENTRY STV_DEFAULT"
_Z10Cu_CollideifPiPf:
.text._Z10Cu_CollideifPiPf:
[----:B------:R-:W-:Y:S01]  /*0000*/  LDC R1, c[0x0][0x37c] ;  /* 0x0000df00ff017b82 */ /* 0x000fe20000000800 */
[----:B------:R-:W0:Y:S07]  /*0010*/  S2R R3, SR_TID.X ;  /* 0x0000000000037919 */ /* 0x000e2e0000002100 */
[----:B------:R-:W0:Y:S08]  /*0020*/  S2UR UR4, SR_CTAID.X ;  /* 0x00000000000479c3 */ /* 0x000e300000002500 */
[----:B------:R-:W0:Y:S08]  /*0030*/  LDC R28, c[0x0][0x360] ;  /* 0x0000d800ff1c7b82 */ /* 0x000e300000000800 */
[----:B------:R-:W1:Y:S01]  /*0040*/  LDC R5, c[0x0][0x380] ;  /* 0x0000e000ff057b82 */ /* 0x000e620000000800 */
[----:B0-----:R-:W-:-:S05]  /*0050*/  IMAD R28, R28, UR4, R3 ;  /* 0x000000041c1c7c24 */ /* 0x001fca000f8e0203 */
[----:B-1----:R-:W-:-:S13]  /*0060*/  ISETP.GE.AND P0, PT, R28, R5, PT ;  /* 0x000000051c00720c */ /* 0x002fda0003f06270 */
[----:B------:R-:W-:Y:S05]  /*0070*/  @P0 EXIT ;  /* 0x000000000000094d */ /* 0x000fea0003800000 */
[----:B------:R-:W0:Y:S01]  /*0080*/  LDC.64 R10, c[0x0][0x390] ;  /* 0x0000e400ff0a7b82 */ /* 0x000e220000000a00 */
[----:B------:R-:W1:Y:S01]  /*0090*/  LDCU.64 UR4, c[0x0][0x358] ;  /* 0x00006b00ff0477ac */ /* 0x000e620008000a00 */
[C---:B------:R-:W-:Y:S02]  /*00a0*/  LEA R19, R5.reuse, R5, 0x1 ;  /* 0x0000000505137211 */ /* 0x040fe400078e08ff */
[----:B------:R-:W-:Y:S01]  /*00b0*/  LEA R0, R5, R28, 0x1 ;  /* 0x0000001c05007211 */ /* 0x000fe200078e08ff */
[----:B0-----:R-:W-:-:S05]  /*00c0*/  IMAD.WIDE R20, R28, 0x4, R10 ;  /* 0x000000041c147825 */ /* 0x001fca00078e020a */
[----:B-1----:R-:W2:Y:S01]  /*00d0*/  LDG.E R32, desc[UR4][R20.64] ;  /* 0x0000000414207981 */ /* 0x002ea2000c1e1900 */
[----:B------:R-:W-:-:S04]  /*00e0*/  IMAD.WIDE R18, R19, 0x4, R20 ;  /* 0x0000000413127825 */ /* 0x000fc800078e0214 */
[C---:B------:R-:W-:Y:S01]  /*00f0*/  IMAD.WIDE R14, R5.reuse, 0x4, R20 ;  /* 0x00000004050e7825 */ /* 0x040fe200078e0214 */
[----:B------:R-:W2:Y:S03]  /*0100*/  LDG.E R29, desc[UR4][R18.64] ;  /* 0x00000004121d7981 */ /* 0x000ea6000c1e1900 */
[C---:B------:R-:W-:Y:S01]  /*0110*/  IMAD.WIDE R16, R5.reuse, 0x4, R18 ;  /* 0x0000000405107825 */ /* 0x040fe200078e0212 */
[----:B------:R-:W3:Y:S03]  /*0120*/  LDG.E R2, desc[UR4][R14.64] ;  /* 0x000000040e027981 */ /* 0x000ee6000c1e1900 */
[C---:B------:R-:W-:Y:S01]  /*0130*/  IMAD R3, R5.reuse, 0x5, R0 ;  /* 0x0000000505037824 */ /* 0x040fe200078e0200 */
[----:B------:R-:W4:Y:S01]  /*0140*/  LDG.E R27, desc[UR4][R16.64] ;  /* 0x00000004101b7981 */ /* 0x000f22000c1e1900 */
[----:B------:R-:W-:-:S04]  /*0150*/  IMAD.WIDE R12, R5, 0x4, R14 ;  /* 0x00000004050c7825 */ /* 0x000fc800078e020e */
[----:B------:R-:W-:Y:S01]  /*0160*/  IMAD.WIDE R10, R3, 0x4, R10 ;  /* 0x00000004030a7825 */ /* 0x000fe200078e020a */
[----:B------:R-:W5:Y:S03]  /*0170*/  LDG.E R26, desc[UR4][R12.64] ;  /* 0x000000040c1a7981 */ /* 0x000f66000c1e1900 */
[C---:B------:R-:W-:Y:S01]  /*0180*/  IMAD.WIDE R6, R5.reuse, 0x4, R16 ;  /* 0x0000000405067825 */ /* 0x040fe200078e0210 */
[----:B------:R-:W5:Y:S03]  /*0190*/  LDG.E R25, desc[UR4][R10.64] ;  /* 0x000000040a197981 */ /* 0x000f66000c1e1900 */
[C---:B------:R-:W-:Y:S01]  /*01a0*/  IMAD.WIDE R8, R5.reuse, 0x4, R10 ;  /* 0x0000000405087825 */ /* 0x040fe200078e020a */
[----:B------:R-:W5:Y:S04]  /*01b0*/  LDG.E R23, desc[UR4][R6.64] ;  /* 0x0000000406177981 */ /* 0x000f68000c1e1900 */
[----:B------:R-:W5:Y:S01]  /*01c0*/  LDG.E R24, desc[UR4][R8.64] ;  /* 0x0000000408187981 */ /* 0x000f62000c1e1900 */
[----:B------:R-:W-:-:S05]  /*01d0*/  IMAD.WIDE R4, R5, 0x4, R6 ;  /* 0x0000000405047825 */ /* 0x000fca00078e0206 */
[----:B------:R-:W5:Y:S01]  /*01e0*/  LDG.E R22, desc[UR4][R4.64] ;  /* 0x0000000404167981 */ /* 0x000f62000c1e1900 */
[----:B------:R-:W-:Y:S01]  /*01f0*/  BSSY.RECONVERGENT B0, `(.L_x_3) ;  /* 0x000001c000007945 */ /* 0x000fe20003800200 */
[----:B--2---:R-:W-:-:S04]  /*0200*/  FADD R0, R32, R29 ;  /* 0x0000001d20007221 */ /* 0x004fc80000000000 */
[----:B----4-:R-:W-:-:S04]  /*0210*/  FADD R3, R27, R0 ;  /* 0x000000001b037221 */ /* 0x010fc80000000000 */
[----:B---3--:R-:W-:-:S04]  /*0220*/  FADD R3, R2, R3 ;  /* 0x0000000302037221 */ /* 0x008fc80000000000 */
[----:B-----5:R-:W-:-:S04]  /*0230*/  FADD R0, R26, R3 ;  /* 0x000000031a007221 */ /* 0x020fc80000000000 */
[----:B------:R-:W-:-:S04]  /*0240*/  FADD R3, R25, R0 ;  /* 0x0000000019037221 */ /* 0x000fc80000000000 */
[----:B------:R-:W-:-:S04]  /*0250*/  FADD R0, R24, R3 ;  /* 0x0000000318007221 */ /* 0x000fc80000000000 */
[----:B------:R-:W-:Y:S01]  /*0260*/  FADD R3, R23, R0 ;  /* 0x0000000017037221 */ /* 0x000fe20000000000 */
[----:B------:R-:W-:-:S03]  /*0270*/  FADD R0, R29, -R2 ;  /* 0x800000021d007221 */ /* 0x000fc60000000000 */
[----:B------:R-:W-:Y:S01]  /*0280*/  FADD R3, R22, R3 ;  /* 0x0000000316037221 */ /* 0x000fe20000000000 */
[----:B------:R-:W-:-:S03]  /*0290*/  FADD R31, R25, R0 ;  /* 0x00000000191f7221 */ /* 0x000fc60000000000 */
[----:B------:R-:W0:Y:S01]  /*02a0*/  MUFU.RCP R30, R3 ;  /* 0x00000003001e7308 */ /* 0x000e220000001000 */
[----:B------:R-:W-:-:S04]  /*02b0*/  FADD R0, -R24, R31 ;  /* 0x0000001f18007221 */ /* 0x000fc80000000100 */
[----:B------:R-:W-:-:S04]  /*02c0*/  FADD R31, -R23, R0 ;  /* 0x00000000171f7221 */ /* 0x000fc80000000100 */
[----:B------:R-:W-:-:S04]  /*02d0*/  FADD R0, R22, R31 ;  /* 0x0000001f16007221 */ /* 0x000fc80000000000 */
[----:B------:R-:W1:Y:S01]  /*02e0*/  FCHK P0, R0, R3 ;  /* 0x0000000300007302 */ /* 0x000e620000000000 */
[----:B0-----:R-:W-:Y:S01]  /*02f0*/  FFMA R33, -R3, R30, 1 ;  /* 0x3f80000003217423 */ /* 0x001fe2000000011e */
[----:B------:R-:W-:-:S03]  /*0300*/  SHF.R.S32.HI R31, RZ, 0x1f, R28 ;  /* 0x0000001fff1f7819 */ /* 0x000fc6000001141c */
[----:B------:R-:W-:Y:S01]  /*0310*/  FFMA R33, R30, R33, R30 ;  /* 0x000000211e217223 */ /* 0x000fe2000000001e */
[----:B------:R-:W-:-:S03]  /*0320*/  LEA.HI R30, R31, R28, RZ, 0x7 ;  /* 0x0000001c1f1e7211 */ /* 0x000fc600078f38ff */
[----:B------:R-:W-:-:S04]  /*0330*/  FFMA R34, R0, R33, RZ ;  /* 0x0000002100227223 */ /* 0x000fc800000000ff */
[----:B------:R-:W-:Y:S01]  /*0340*/  FFMA R28, -R3, R34, R0 ;  /* 0x00000022031c7223 */ /* 0x000fe20000000100 */
[----:B------:R-:W-:-:S03]  /*0350*/  SHF.R.S32.HI R30, RZ, 0x7, R30 ;  /* 0x00000007ff1e7819 */ /* 0x000fc6000001141e */
[----:B------:R-:W-:Y:S01]  /*0360*/  FFMA R28, R33, R28, R34 ;  /* 0x0000001c211c7223 */ /* 0x000fe20000000022 */
[----:B-1----:R-:W-:Y:S06]  /*0370*/  @!P0 BRA `(.L_x_4) ;  /* 0x00000000000c8947 */ /* 0x002fec0003800000 */
[----:B------:R-:W-:-:S07]  /*0380*/  MOV R34, 0x3a0 ;  /* 0x000003a000227802 */ /* 0x000fce0000000f00 */
[----:B------:R-:W-:Y:S05]  /*0390*/  CALL.REL.NOINC `($__internal_0_$__cuda_sm3x_div_rn_noftz_f32_slowpath) ;  /* 0x0000000400a87944 */ /* 0x000fea0003c00000 */
[----:B------:R-:W-:-:S07]  /*03a0*/  MOV R28, R0 ;  /* 0x00000000001c7202 */ /* 0x000fce0000000f00 */
.L_x_4:
[----:B------:R-:W-:Y:S05]  /*03b0*/  BSYNC.RECONVERGENT B0 ;  /* 0x0000000000007941 */ /* 0x000fea0003800200 */
.L_x_3:
[----:B------:R-:W-:Y:S01]  /*03c0*/  FADD R0, R27, -R26 ;  /* 0x8000001a1b007221 */ /* 0x000fe20000000000 */
[----:B------:R-:W0:Y:S01]  /*03d0*/  MUFU.RCP R36, R3 ;  /* 0x0000000300247308 */ /* 0x000e220000001000 */
[----:B------:R-:W-:Y:S02]  /*03e0*/  BSSY.RECONVERGENT B0, `(.L_x_5) ;  /* 0x0000010000007945 */ /* 0x000fe40003800200 */
[----:B------:R-:W-:-:S04]  /*03f0*/  FADD R31, R25, R0 ;  /* 0x00000000191f7221 */ /* 0x000fc80000000000 */
[----:B------:R-:W-:-:S04]  /*0400*/  FADD R0, R24, R31 ;  /* 0x0000001f18007221 */ /* 0x000fc80000000000 */
[----:B------:R-:W-:-:S04]  /*0410*/  FADD R31, -R23, R0 ;  /* 0x00000000171f7221 */ /* 0x000fc80000000100 */
[----:B------:R-:W-:Y:S01]  /*0420*/  FADD R34, -R22, R31 ;  /* 0x0000001f16227221 */ /* 0x000fe20000000100 */
[----:B0-----:R-:W-:-:S03]  /*0430*/  FFMA R33, -R3, R36, 1 ;  /* 0x3f80000003217423 */ /* 0x001fc60000000124 */
[----:B------:R-:W0:Y:S01]  /*0440*/  FCHK P0, R34, R3 ;  /* 0x0000000322007302 */ /* 0x000e220000000000 */
[----:B------:R-:W-:-:S04]  /*0450*/  FFMA R0, R36, R33, R36 ;  /* 0x0000002124007223 */ /* 0x000fc80000000024 */
[----:B------:R-:W-:-:S04]  /*0460*/  FFMA R33, R0, R34, RZ ;  /* 0x0000002200217223 */ /* 0x000fc800000000ff */
[----:B------:R-:W-:-:S04]  /*0470*/  FFMA R36, -R3, R33, R34 ;  /* 0x0000002103247223 */ /* 0x000fc80000000122 */
[----:B------:R-:W-:Y:S01]  /*0480*/  FFMA R33, R0, R36, R33 ;  /* 0x0000002400217223 */ /* 0x000fe20000000021 */
[----:B0-----:R-:W-:Y:S06]  /*0490*/  @!P0 BRA `(.L_x_6) ;  /* 0x0000000000108947 */ /* 0x001fec0003800000 */
[----:B------:R-:W-:Y:S02]  /*04a0*/  MOV R0, R34 ;  /* 0x0000002200007202 */ /* 0x000fe40000000f00 */
[----:B------:R-:W-:-:S07]  /*04b0*/  MOV R34, 0x4d0 ;  /* 0x000004d000227802 */ /* 0x000fce0000000f00 */
[----:B------:R-:W-:Y:S05]  /*04c0*/  CALL.REL.NOINC `($__internal_0_$__cuda_sm3x_div_rn_noftz_f32_slowpath) ;  /* 0x00000004005c7944 */ /* 0x000fea0003c00000 */
[----:B------:R-:W-:-:S07]  /*04d0*/  MOV R33, R0 ;  /* 0x0000000000217202 */ /* 0x000fce0000000f00 */
.L_x_6:
[----:B------:R-:W-:Y:S05]  /*04e0*/  BSYNC.RECONVERGENT B0 ;  /* 0x0000000000007941 */ /* 0x000fea0003800200 */
.L_x_5:
[----:B------:R-:W0:Y:S01]  /*04f0*/  LDC R0, c[0x0][0x384] ;  /* 0x0000e100ff007b82 */ /* 0x000e220000000800 */
[----:B------:R-:W-:Y:S02]  /*0500*/  HFMA2 R34, -RZ, RZ, 2.125, 0 ;  /* 0x40400000ff227431 */ /* 0x000fe400000001ff */
[----:B------:R-:W-:Y:S01]  /*0510*/  FMUL R31, R33, R33 ;  /* 0x00000021211f7220 */ /* 0x000fe20000400000 */
[----:B------:R-:W-:Y:S01]  /*0520*/  MOV R42, 0x3fc00000 ;  /* 0x3fc00000002a7802 */ /* 0x000fe20000000f00 */
[C---:B------:R-:W-:Y:S01]  /*0530*/  FMUL R38, R28.reuse, 4.5 ;  /* 0x409000001c267820 */ /* 0x040fe20000400000 */
[----:B------:R-:W-:Y:S01]  /*0540*/  FMUL R39, R3, 0.44444444775581359863 ;  /* 0x3ee38e3903277820 */ /* 0x000fe20000400000 */
[----:B------:R-:W-:Y:S01]  /*0550*/  FFMA R31, R28, R28, R31 ;  /* 0x0000001c1c1f7223 */ /* 0x000fe2000000001f */
[----:B------:R-:W-:-:S03]  /*0560*/  LOP3.LUT R30, R30, 0x8000007f, RZ, 0xc0, !PT ;  /* 0x8000007f1e1e7812 */ /* 0x000fc600078ec0ff */
[----:B------:R-:W-:Y:S01]  /*0570*/  FFMA R42, R31, -R42, 1 ;  /* 0x3f8000001f2a7423 */ /* 0x000fe2000000082a */
[CC--:B------:R-:W-:Y:S01]  /*0580*/  FFMA R35, R28.reuse, R34.reuse, 1 ;  /* 0x3f8000001c237423 */ /* 0x0c0fe20000000022 */
[-C--:B------:R-:W-:Y:S01]  /*0590*/  FFMA R37, R28, -R34.reuse, 1 ;  /* 0x3f8000001c257423 */ /* 0x080fe20000000822 */
[----:B------:R-:W-:Y:S01]  /*05a0*/  FFMA R40, R33, R34, 1 ;  /* 0x3f80000021287423 */ /* 0x000fe20000000022 */
[----:B------:R-:W-:Y:S01]  /*05b0*/  FMUL R39, R39, R42 ;  /* 0x0000002a27277220 */ /* 0x000fe20000400000 */
[CC--:B------:R-:W-:Y:S01]  /*05c0*/  FFMA R36, R38.reuse, R28.reuse, R35 ;  /* 0x0000001c26247223 */ /* 0x0c0fe20000000023 */
[----:B------:R-:W-:Y:S01]  /*05d0*/  FFMA R38, R38, R28, R37 ;  /* 0x0000001c26267223 */ /* 0x000fe20000000025 */
[----:B------:R-:W-:Y:S01]  /*05e0*/  FMUL R37, R3, 0.11111111193895339966 ;  /* 0x3de38e3903257820 */ /* 0x000fe20000400000 */
[----:B------:R-:W-:Y:S01]  /*05f0*/  FMUL R35, R33, 4.5 ;  /* 0x4090000021237820 */ /* 0x000fe20000400000 */
[C---:B------:R-:W-:Y:S01]  /*0600*/  FFMA R36, R31.reuse, -1.5, R36 ;  /* 0xbfc000001f247823 */ /* 0x040fe20000000024 */
[----:B------:R-:W-:Y:S01]  /*0610*/  FFMA R38, R31, -1.5, R38 ;  /* 0xbfc000001f267823 */ /* 0x000fe20000000026 */
[----:B------:R-:W-:Y:S01]  /*0620*/  FFMA R44, R33, -R34, 1 ;  /* 0x3f800000212c7423 */ /* 0x000fe20000000822 */
[-C--:B------:R-:W-:Y:S01]  /*0630*/  FFMA R40, R35, R33.reuse, R40 ;  /* 0x0000002123287223 */ /* 0x080fe20000000028 */
[----:B------:R-:W-:Y:S01]  /*0640*/  FMUL R45, R37, R36 ;  /* 0x00000024252d7220 */ /* 0x000fe20000400000 */
[----:B0-----:R-:W-:Y:S01]  /*0650*/  FMUL R43, R39, R0 ;  /* 0x00000000272b7220 */ /* 0x001fe20000400000 */
[----:B------:R-:W-:Y:S01]  /*0660*/  FADD R39, -R0, 1 ;  /* 0x3f80000000277421 */ /* 0x000fe20000000100 */
[----:B------:R-:W-:Y:S01]  /*0670*/  FADD R36, R33, R28 ;  /* 0x0000001c21247221 */ /* 0x000fe20000000000 */
[----:B------:R-:W-:Y:S01]  /*0680*/  FMUL R41, R37, R38 ;  /* 0x0000002625297220 */ /* 0x000fe20000400000 */
[----:B------:R-:W-:Y:S01]  /*0690*/  FFMA R44, R35, R33, R44 ;  /* 0x00000021232c7223 */ /* 0x000fe2000000002c */
[-C--:B------:R-:W-:Y:S01]  /*06a0*/  FFMA R43, R32, R39.reuse, R43 ;  /* 0x00000027202b7223 */ /* 0x080fe2000000002b */
[C---:B------:R-:W-:Y:S01]  /*06b0*/  FFMA R32, R36.reuse, R34, 1 ;  /* 0x3f80000024207423 */ /* 0x040fe20000000022 */
[C---:B------:R-:W-:Y:S01]  /*06c0*/  FMUL R38, R36.reuse, 4.5 ;  /* 0x4090000024267820 */ /* 0x040fe20000400000 */
[----:B------:R-:W-:Y:S01]  /*06d0*/  FMUL R3, R3, 0.027777777984738349915 ;  /* 0x3ce38e3903037820 */ /* 0x000fe20000400000 */
[C---:B------:R-:W-:Y:S01]  /*06e0*/  FFMA R40, R31.reuse, -1.5, R40 ;  /* 0xbfc000001f287823 */ /* 0x040fe20000000028 */
[----:B------:R-:W-:Y:S01]  /*06f0*/  FFMA R44, R31, -1.5, R44 ;  /* 0xbfc000001f2c7823 */ /* 0x000fe2000000002c */
[----:B------:R-:W-:Y:S01]  /*0700*/  FFMA R32, R36, R38, R32 ;  /* 0x0000002624207223 */ /* 0x000fe20000000020 */
[----:B------:R-:W-:Y:S01]  /*0710*/  FMUL R36, R45, R0 ;  /* 0x000000002d247220 */ /* 0x000fe20000400000 */
[----:B------:R-:W-:Y:S01]  /*0720*/  FADD R45, R33, -R28 ;  /* 0x8000001c212d7221 */ /* 0x000fe20000000000 */
[----:B------:R-:W-:Y:S01]  /*0730*/  ISETP.NE.AND P0, PT, R30, 0x7f, PT ;  /* 0x0000007f1e00780c */ /* 0x000fe20003f05270 */
[----:B------:R-:W-:Y:S01]  /*0740*/  FFMA R32, R31, -1.5, R32 ;  /* 0xbfc000001f207823 */ /* 0x000fe20000000020 */
[-C--:B------:R-:W-:Y:S01]  /*0750*/  FFMA R29, R29, R39.reuse, R36 ;  /* 0x000000271d1d7223 */ /* 0x080fe20000000024 */
[C---:B------:R-:W-:Y:S01]  /*0760*/  FFMA R36, R45.reuse, R34, 1 ;  /* 0x3f8000002d247423 */ /* 0x040fe20000000022 */
[----:B------:R-:W-:Y:S01]  /*0770*/  FMUL R38, R45, 4.5 ;  /* 0x409000002d267820 */ /* 0x000fe20000400000 */
[C---:B------:R-:W-:Y:S01]  /*0780*/  FMUL R35, R37.reuse, R40 ;  /* 0x0000002825237220 */ /* 0x040fe20000400000 */
[----:B------:R-:W-:Y:S01]  /*0790*/  FMUL R37, R37, R44 ;  /* 0x0000002c25257220 */ /* 0x000fe20000400000 */
[----:B------:R-:W-:Y:S01]  /*07a0*/  STG.E desc[UR4][R20.64], R43 ;  /* 0x0000002b14007986 */ /* 0x000fe2000c101904 */
[----:B------:R-:W-:Y:S01]  /*07b0*/  FFMA R36, R45, R38, R36 ;  /* 0x000000262d247223 */ /* 0x000fe20000000024 */
[----:B------:R-:W-:Y:S01]  /*07c0*/  FMUL R45, R41, R0 ;  /* 0x00000000292d7220 */ /* 0x000fe20000400000 */
[C-C-:B------:R-:W-:Y:S01]  /*07d0*/  FADD R38, -R33.reuse, -R28.reuse ;  /* 0x8000001c21267221 */ /* 0x140fe20000000100 */
[----:B------:R-:W-:Y:S01]  /*07e0*/  FADD R41, -R33, R28 ;  /* 0x0000001c21297221 */ /* 0x000fe20000000100 */
[----:B------:R-:W-:Y:S01]  /*07f0*/  FFMA R36, R31, -1.5, R36 ;  /* 0xbfc000001f247823 */ /* 0x000fe20000000024 */
[-C--:B------:R-:W-:Y:S01]  /*0800*/  FFMA R33, R2, R39.reuse, R45 ;  /* 0x0000002702217223 */ /* 0x080fe2000000002d */
[CC--:B------:R-:W-:Y:S01]  /*0810*/  FFMA R45, R38.reuse, R34.reuse, 1 ;  /* 0x3f800000262d7423 */ /* 0x0c0fe20000000022 */
[C---:B------:R-:W-:Y:S01]  /*0820*/  FMUL R2, R38.reuse, 4.5 ;  /* 0x4090000026027820 */ /* 0x040fe20000400000 */
[----:B------:R-:W-:Y:S01]  /*0830*/  FFMA R34, R41, R34, 1 ;  /* 0x3f80000029227423 */ /* 0x000fe20000000022 */
[----:B------:R-:W-:Y:S01]  /*0840*/  FMUL R37, R37, R0 ;  /* 0x0000000025257220 */ /* 0x000fe20000400000 */
[----:B------:R-:W-:Y:S01]  /*0850*/  STG.E desc[UR4][R14.64], R29 ;  /* 0x0000001d0e007986 */ /* 0x000fe2000c101904 */
[----:B------:R-:W-:Y:S01]  /*0860*/  FFMA R2, R38, R2, R45 ;  /* 0x0000000226027223 */ /* 0x000fe2000000002d */
[----:B------:R-:W-:Y:S01]  /*0870*/  FMUL R45, R41, 4.5 ;  /* 0x40900000292d7820 */ /* 0x000fe20000400000 */
[----:B------:R-:W-:-:S02]  /*0880*/  FFMA R37, R26, R39, R37 ;  /* 0x000000271a257223 */ /* 0x000fc40000000025 */
[----:B------:R-:W-:Y:S01]  /*0890*/  FFMA R2, R31, -1.5, R2 ;  /* 0xbfc000001f027823 */ /* 0x000fe20000000002 */
[----:B------:R-:W-:Y:S01]  /*08a0*/  FFMA R34, R41, R45, R34 ;  /* 0x0000002d29227223 */ /* 0x000fe20000000022 */
[C---:B------:R-:W-:Y:S02]  /*08b0*/  FMUL R41, R3.reuse, R36 ;  /* 0x0000002403297220 */ /* 0x040fe40000400000 */
[----:B------:R-:W-:Y:S01]  /*08c0*/  FMUL R45, R3, R2 ;  /* 0x00000002032d7220 */ /* 0x000fe20000400000 */
[----:B------:R-:W-:Y:S01]  /*08d0*/  FFMA R34, R31, -1.5, R34 ;  /* 0xbfc000001f227823 */ /* 0x000fe20000000022 */
[----:B------:R-:W-:Y:S01]  /*08e0*/  FMUL R31, R3, R32 ;  /* 0x00000020031f7220 */ /* 0x000fe20000400000 */
[-C--:B------:R-:W-:Y:S01]  /*08f0*/  FMUL R2, R35, R0.reuse ;  /* 0x0000000023027220 */ /* 0x080fe20000400000 */
[----:B------:R-:W-:Y:S01]  /*0900*/  FMUL R41, R41, R0 ;  /* 0x0000000029297220 */ /* 0x000fe20000400000 */
[----:B------:R-:W-:Y:S01]  /*0910*/  FMUL R3, R3, R34 ;  /* 0x0000002203037220 */ /* 0x000fe20000400000 */
[-C--:B------:R-:W-:Y:S01]  /*0920*/  FMUL R28, R31, R0.reuse ;  /* 0x000000001f1c7220 */ /* 0x080fe20000400000 */
[-C--:B------:R-:W-:Y:S01]  /*0930*/  FFMA R27, R27, R39.reuse, R2 ;  /* 0x000000271b1b7223 */ /* 0x080fe20000000002 */
[-C--:B------:R-:W-:Y:S01]  /*0940*/  FFMA R41, R24, R39.reuse, R41 ;  /* 0x0000002718297223 */ /* 0x080fe20000000029 */
[-C--:B------:R-:W-:Y:S01]  /*0950*/  FMUL R30, R45, R0.reuse ;  /* 0x000000002d1e7220 */ /* 0x080fe20000400000 */
[-C--:B------:R-:W-:Y:S01]  /*0960*/  FFMA R25, R25, R39.reuse, R28 ;  /* 0x0000002719197223 */ /* 0x080fe2000000001c */
[----:B------:R-:W-:Y:S01]  /*0970*/  FMUL R3, R3, R0 ;  /* 0x0000000003037220 */ /* 0x000fe20000400000 */
[----:B------:R-:W-:Y:S01]  /*0980*/  @!P0 FADD R41, R41, 0.0083333337679505348206 ;  /* 0x3c08888929298421 */ /* 0x000fe20000000000 */
[-C--:B------:R-:W-:Y:S01]  /*0990*/  FFMA R23, R23, R39.reuse, R30 ;  /* 0x0000002717177223 */ /* 0x080fe2000000001e */
[----:B------:R-:W-:Y:S01]  /*09a0*/  @!P0 FADD R25, R25, -0.0083333337679505348206 ;  /* 0xbc08888919198421 */ /* 0x000fe20000000000 */
[----:B------:R-:W-:Y:S01]  /*09b0*/  STG.E desc[UR4][R12.64], R27 ;  /* 0x0000001b0c007986 */ /* 0x000fe2000c101904 */
[----:B------:R-:W-:-:S03]  /*09c0*/  FFMA R3, R22, R39, R3 ;  /* 0x0000002716037223 */ /* 0x000fc60000000003 */
[----:B------:R-:W-:Y:S04]  /*09d0*/  STG.E desc[UR4][R18.64], R33 ;  /* 0x0000002112007986 */ /* 0x000fe8000c101904 */
[----:B------:R-:W-:Y:S04]  /*09e0*/  STG.E desc[UR4][R16.64], R37 ;  /* 0x0000002510007986 */ /* 0x000fe8000c101904 */
[----:B------:R-:W-:Y:S04]  /*09f0*/  STG.E desc[UR4][R6.64], R25 ;  /* 0x0000001906007986 */ /* 0x000fe8000c101904 */
[----:B------:R-:W-:Y:S04]  /*0a00*/  STG.E desc[UR4][R4.64], R41 ;  /* 0x0000002904007986 */ /* 0x000fe8000c101904 */
[----:B------:R-:W-:Y:S04]  /*0a10*/  STG.E desc[UR4][R10.64], R23 ;  /* 0x000000170a007986 */ /* 0x000fe8000c101904 */
[----:B------:R-:W-:Y:S01]  /*0a20*/  STG.E desc[UR4][R8.64], R3 ;  /* 0x0000000308007986 */ /* 0x000fe2000c101904 */
[----:B------:R-:W-:Y:S05]  /*0a30*/  EXIT ;  /* 0x000000000000794d */ /* 0x000fea0003800000 */
        .weak           $__internal_0_$__cuda_sm3x_div_rn_noftz_f32_slowpath
        .type           $__internal_0_$__cuda_sm3x_div_rn_noftz_f32_slowpath,@function
        .size           $__internal_0_$__cuda_sm3x_div_rn_noftz_f32_slowpath,(.L_x_20 - $__internal_0_$__cuda_sm3x_div_rn_noftz_f32_slowpath)
$__internal_0_$__cuda_sm3x_div_rn_noftz_f32_slowpath:
[----:B------:R-:W-:Y:S01]  /*0a40*/  SHF.R.U32.HI R31, RZ, 0x17, R3 ;  /* 0x00000017ff1f7819 */ /* 0x000fe20000011603 */
[----:B------:R-:W-:Y:S01]  /*0a50*/  BSSY.RECONVERGENT B1, `(.L_x_7) ;  /* 0x0000063000017945 */ /* 0x000fe20003800200 */
[----:B------:R-:W-:Y:S02]  /*0a60*/  SHF.R.U32.HI R33, RZ, 0x17, R0 ;  /* 0x00000017ff217819 */ /* 0x000fe40000011600 */
[----:B------:R-:W-:Y:S02]  /*0a70*/  LOP3.LUT R31, R31, 0xff, RZ, 0xc0, !PT ;  /* 0x000000ff1f1f7812 */ /* 0x000fe400078ec0ff */
[----:B------:R-:W-:Y:S02]  /*0a80*/  LOP3.LUT R38, R33, 0xff, RZ, 0xc0, !PT ;  /* 0x000000ff21267812 */ /* 0x000fe400078ec0ff */
[----:B------:R-:W-:Y:S02]  /*0a90*/  IADD3 R37, PT, PT, R31, -0x1, RZ ;  /* 0xffffffff1f257810 */ /* 0x000fe40007ffe0ff */
[----:B------:R-:W-:-:S02]  /*0aa0*/  IADD3 R36, PT, PT, R38, -0x1, RZ ;  /* 0xffffffff26247810 */ /* 0x000fc40007ffe0ff */
[----:B------:R-:W-:Y:S02]  /*0ab0*/  ISETP.GT.U32.AND P0, PT, R37, 0xfd, PT ;  /* 0x000000fd2500780c */ /* 0x000fe40003f04070 */
[----:B------:R-:W-:Y:S02]  /*0ac0*/  MOV R35, R3 ;  /* 0x0000000300237202 */ /* 0x000fe40000000f00 */
[----:B------:R-:W-:-:S13]  /*0ad0*/  ISETP.GT.U32.OR P0, PT, R36, 0xfd, P0 ;  /* 0x000000fd2400780c */ /* 0x000fda0000704470 */
[----:B------:R-:W-:Y:S01]  /*0ae0*/  @!P0 MOV R33, RZ ;  /* 0x000000ff00218202 */ /* 0x000fe20000000f00 */
[----:B------:R-:W-:Y:S06]  /*0af0*/  @!P0 BRA `(.L_x_8) ;  /* 0x00000000005c8947 */ /* 0x000fec0003800000 */
[----:B------:R-:W-:Y:S02]  /*0b00*/  FSETP.GTU.FTZ.AND P0, PT, |R0|, +INF , PT ;  /* 0x7f8000000000780b */ /* 0x000fe40003f1c200 */
[----:B------:R-:W-:-:S04]  /*0b10*/  FSETP.GTU.FTZ.AND P1, PT, |R3|, +INF , PT ;  /* 0x7f8000000300780b */ /* 0x000fc80003f3c200 */
[----:B------:R-:W-:-:S13]  /*0b20*/  PLOP3.LUT P0, PT, P0, P1, PT, 0xf8, 0x8f ;  /* 0x00000000008f781c */ /* 0x000fda0000703f70 */
[----:B------:R-:W-:Y:S05]  /*0b30*/  @P0 BRA `(.L_x_9) ;  /* 0x00000004004c0947 */ /* 0x000fea0003800000 */
[----:B------:R-:W-:-:S13]  /*0b40*/  LOP3.LUT P0, RZ, R35, 0x7fffffff, R0, 0xc8, !PT ;  /* 0x7fffffff23ff7812 */ /* 0x000fda000780c800 */
[----:B------:R-:W-:Y:S05]  /*0b50*/  @!P0 BRA `(.L_x_10) ;  /* 0x00000004003c8947 */ /* 0x000fea0003800000 */
[C---:B------:R-:W-:Y:S02]  /*0b60*/  FSETP.NEU.FTZ.AND P2, PT, |R0|.reuse, +INF , PT ;  /* 0x7f8000000000780b */ /* 0x040fe40003f5d200 */
[----:B------:R-:W-:Y:S02]  /*0b70*/  FSETP.NEU.FTZ.AND P1, PT, |R3|, +INF , PT ;  /* 0x7f8000000300780b */ /* 0x000fe40003f3d200 */
[----:B------:R-:W-:-:S11]  /*0b80*/  FSETP.NEU.FTZ.AND P0, PT, |R0|, +INF , PT ;  /* 0x7f8000000000780b */ /* 0x000fd60003f1d200 */
[----:B------:R-:W-:Y:S05]  /*0b90*/  @!P1 BRA !P2, `(.L_x_10) ;  /* 0x00000004002c9947 */ /* 0x000fea0005000000 */
[----:B------:R-:W-:-:S04]  /*0ba0*/  LOP3.LUT P2, RZ, R0, 0x7fffffff, RZ, 0xc0, !PT ;  /* 0x7fffffff00ff7812 */ /* 0x000fc8000784c0ff */
[----:B------:R-:W-:-:S13]  /*0bb0*/  PLOP3.LUT P1, PT, P1, P2, PT, 0x2f, 0xf2 ;  /* 0x0000000000f2781c */ /* 0x000fda0000f24577 */
[----:B------:R-:W-:Y:S05]  /*0bc0*/  @P1 BRA `(.L_x_11) ;  /* 0x0000000400181947 */ /* 0x000fea0003800000 */
[----:B------:R-:W-:-:S04]  /*0bd0*/  LOP3.LUT P1, RZ, R35, 0x7fffffff, RZ, 0xc0, !PT ;  /* 0x7fffffff23ff7812 */ /* 0x000fc8000782c0ff */
[----:B------:R-:W-:-:S13]  /*0be0*/  PLOP3.LUT P0, PT, P0, P1, PT, 0x2f, 0xf2 ;  /* 0x0000000000f2781c */ /* 0x000fda0000702577 */
[----:B------:R-:W-:Y:S05]  /*0bf0*/  @P0 BRA `(.L_x_12) ;  /* 0x0000000400000947 */ /* 0x000fea0003800000 */
[----:B------:R-:W-:Y:S02]  /*0c00*/  ISETP.GE.AND P0, PT, R36, RZ, PT ;  /* 0x000000ff2400720c */ /* 0x000fe40003f06270 */
[----:B------:R-:W-:-:S11]  /*0c10*/  ISETP.GE.AND P1, PT, R37, RZ, PT ;  /* 0x000000ff2500720c */ /* 0x000fd60003f26270 */
[----:B------:R-:W-:Y:S01]  /*0c20*/  @P0 MOV R33, RZ ;  /* 0x000000ff00210202 */ /* 0x000fe20000000f00 */
[----:B------:R-:W-:Y:S01]  /*0c30*/  @!P0 FFMA R0, R0, 1.84467440737095516160e+19, RZ ;  /* 0x5f80000000008823 */ /* 0x000fe200000000ff */
[----:B------:R-:W-:Y:S01]  /*0c40*/  @!P0 MOV R33, 0xffffffc0 ;  /* 0xffffffc000218802 */ /* 0x000fe20000000f00 */
[----:B------:R-:W-:-:S03]  /*0c50*/  @!P1 FFMA R35, R3, 1.84467440737095516160e+19, RZ ;  /* 0x5f80000003239823 */ /* 0x000fc600000000ff */
[----:B------:R-:W-:-:S07]  /*0c60*/  @!P1 IADD3 R33, PT, PT, R33, 0x40, RZ ;  /* 0x0000004021219810 */ /* 0x000fce0007ffe0ff */
.L_x_8:
[----:B------:R-:W-:Y:S01]  /*0c70*/  LEA R36, R31, 0xc0800000, 0x17 ;  /* 0xc08000001f247811 */ /* 0x000fe200078eb8ff */
[----:B------:R-:W-:Y:S01]  /*0c80*/  BSSY.RECONVERGENT B2, `(.L_x_13) ;  /* 0x0000036000027945 */ /* 0x000fe20003800200 */
[----:B------:R-:W-:Y:S02]  /*0c90*/  IADD3 R38, PT, PT, R38, -0x7f, RZ ;  /* 0xffffff8126267810 */ /* 0x000fe40007ffe0ff */
[----:B------:R-:W-:-:S03]  /*0ca0*/  IADD3 R39, PT, PT, -R36, R35, RZ ;  /* 0x0000002324277210 */ /* 0x000fc60007ffe1ff */
[C---:B------:R-:W-:Y:S01]  /*0cb0*/  IMAD R0, R38.reuse, -0x800000, R0 ;  /* 0xff80000026007824 */ /* 0x040fe200078e0200 */
[----:B------:R-:W0:Y:S01]  /*0cc0*/  MUFU.RCP R35, R39 ;  /* 0x0000002700237308 */ /* 0x000e220000001000 */
[----:B------:R-:W-:Y:S01]  /*0cd0*/  FADD.FTZ R37, -R39, -RZ ;  /* 0x800000ff27257221 */ /* 0x000fe20000010100 */
[----:B------:R-:W-:-:S04]  /*0ce0*/  IADD3 R38, PT, PT, R38, 0x7f, -R31 ;  /* 0x0000007f26267810 */ /* 0x000fc80007ffe81f */
[----:B------:R-:W-:Y:S01]  /*0cf0*/  IADD3 R38, PT, PT, R38, R33, RZ ;  /* 0x0000002126267210 */ /* 0x000fe20007ffe0ff */
[----:B0-----:R-:W-:-:S04]  /*0d00*/  FFMA R36, R35, R37, 1 ;  /* 0x3f80000023247423 */ /* 0x001fc80000000025 */
[----:B------:R-:W-:-:S04]  /*0d10*/  FFMA R35, R35, R36, R35 ;  /* 0x0000002423237223 */ /* 0x000fc80000000023 */
[----:B------:R-:W-:-:S04]  /*0d20*/  FFMA R36, R0, R35, RZ ;  /* 0x0000002300247223 */ /* 0x000fc800000000ff */
[----:B------:R-:W-:-:S04]  /*0d30*/  FFMA R40, R37, R36, R0 ;  /* 0x0000002425287223 */ /* 0x000fc80000000000 */
[----:B------:R-:W-:-:S04]  /*0d40*/  FFMA R36, R35, R40, R36 ;  /* 0x0000002823247223 */ /* 0x000fc80000000024 */
[----:B------:R-:W-:-:S04]  /*0d50*/  FFMA R37, R37, R36, R0 ;  /* 0x0000002425257223 */ /* 0x000fc80000000000 */
[----:B------:R-:W-:-:S05]  /*0d60*/  FFMA R0, R35, R37, R36 ;  /* 0x0000002523007223 */ /* 0x000fca0000000024 */
[----:B------:R-:W-:-:S04]  /*0d70*/  SHF.R.U32.HI R31, RZ, 0x17, R0 ;  /* 0x00000017ff1f7819 */ /* 0x000fc80000011600 */
[----:B------:R-:W-:-:S04]  /*0d80*/  LOP3.LUT R31, R31, 0xff, RZ, 0xc0, !PT ;  /* 0x000000ff1f1f7812 */ /* 0x000fc800078ec0ff */
[----:B------:R-:W-:-:S04]  /*0d90*/  IADD3 R39, PT, PT, R31, R38, RZ ;  /* 0x000000261f277210 */ /* 0x000fc80007ffe0ff */
[----:B------:R-:W-:-:S04]  /*0da0*/  IADD3 R31, PT, PT, R39, -0x1, RZ ;  /* 0xffffffff271f7810 */ /* 0x000fc80007ffe0ff */
[----:B------:R-:W-:-:S13]  /*0db0*/  ISETP.GE.U32.AND P0, PT, R31, 0xfe, PT ;  /* 0x000000fe1f00780c */ /* 0x000fda0003f06070 */
[----:B------:R-:W-:Y:S05]  /*0dc0*/  @!P0 BRA `(.L_x_14) ;  /* 0x0000000000808947 */ /* 0x000fea0003800000 */
[----:B------:R-:W-:-:S13]  /*0dd0*/  ISETP.GT.AND P0, PT, R39, 0xfe, PT ;  /* 0x000000fe2700780c */ /* 0x000fda0003f04270 */
[----:B------:R-:W-:Y:S05]  /*0de0*/  @P0 BRA `(.L_x_15) ;  /* 0x00000000006c0947 */ /* 0x000fea0003800000 */
[----:B------:R-:W-:-:S13]  /*0df0*/  ISETP.GE.AND P0, PT, R39, 0x1, PT ;  /* 0x000000012700780c */ /* 0x000fda0003f06270 */
[----:B------:R-:W-:Y:S05]  /*0e00*/  @P0 BRA `(.L_x_16) ;  /* 0x0000000000740947 */ /* 0x000fea0003800000 */
[----:B------:R-:W-:Y:S02]  /*0e10*/  ISETP.GE.AND P0, PT, R39, -0x18, PT ;  /* 0xffffffe82700780c */ /* 0x000fe40003f06270 */
[----:B------:R-:W-:-:S11]  /*0e20*/  LOP3.LUT R0, R0, 0x80000000, RZ, 0xc0, !PT ;  /* 0x8000000000007812 */ /* 0x000fd600078ec0ff */
[----:B------:R-:W-:Y:S05]  /*0e30*/  @!P0 BRA `(.L_x_16) ;  /* 0x0000000000688947 */ /* 0x000fea0003800000 */
[-CC-:B------:R-:W-:Y:S01]  /*0e40*/  FFMA.RZ R31, R35, R37.reuse, R36.reuse ;  /* 0x00000025231f7223 */ /* 0x180fe2000000c024 */
[C---:B------:R-:W-:Y:S02]  /*0e50*/  IADD3 R38, PT, PT, R39.reuse, 0x20, RZ ;  /* 0x0000002027267810 */ /* 0x040fe40007ffe0ff */
[----:B------:R-:W-:Y:S02]  /*0e60*/  ISETP.NE.AND P2, PT, R39, RZ, PT ;  /* 0x000000ff2700720c */ /* 0x000fe40003f45270 */
[----:B------:R-:W-:Y:S01]  /*0e70*/  LOP3.LUT R33, R31, 0x7fffff, RZ, 0xc0, !PT ;  /* 0x007fffff1f217812 */ /* 0x000fe200078ec0ff */
[CCC-:B------:R-:W-:Y:S01]  /*0e80*/  FFMA.RP R31, R35.reuse, R37.reuse, R36.reuse ;  /* 0x00000025231f7223 */ /* 0x1c0fe20000008024 */
[----:B------:R-:W-:Y:S01]  /*0e90*/  FFMA.RM R36, R35, R37, R36 ;  /* 0x0000002523247223 */ /* 0x000fe20000004024 */
[----:B------:R-:W-:Y:S02]  /*0ea0*/  ISETP.NE.AND P1, PT, R39, RZ, PT ;  /* 0x000000ff2700720c */ /* 0x000fe40003f25270 */
[----:B------:R-:W-:-:S02]  /*0eb0*/  LOP3.LUT R33, R33, 0x800000, RZ, 0xfc, !PT ;  /* 0x0080000021217812 */ /* 0x000fc400078efcff */
[----:B------:R-:W-:Y:S02]  /*0ec0*/  IADD3 R35, PT, PT, -R39, RZ, RZ ;  /* 0x000000ff27237210 */ /* 0x000fe40007ffe1ff */
[----:B------:R-:W-:Y:S02]  /*0ed0*/  SHF.L.U32 R38, R33, R38, RZ ;  /* 0x0000002621267219 */ /* 0x000fe400000006ff */
[----:B------:R-:W-:Y:S02]  /*0ee0*/  FSETP.NEU.FTZ.AND P0, PT, R31, R36, PT ;  /* 0x000000241f00720b */ /* 0x000fe40003f1d000 */
[----:B------:R-:W-:Y:S02]  /*0ef0*/  SEL R36, R35, RZ, P2 ;  /* 0x000000ff23247207 */ /* 0x000fe40001000000 */
[----:B------:R-:W-:Y:S02]  /*0f00*/  ISETP.NE.AND P1, PT, R38, RZ, P1 ;  /* 0x000000ff2600720c */ /* 0x000fe40000f25270 */
[----:B------:R-:W-:-:S02]  /*0f10*/  SHF.R.U32.HI R36, RZ, R36, R33 ;  /* 0x00000024ff247219 */ /* 0x000fc40000011621 */
[----:B------:R-:W-:Y:S02]  /*0f20*/  PLOP3.LUT P0, PT, P0, P1, PT, 0xf8, 0x8f ;  /* 0x00000000008f781c */ /* 0x000fe40000703f70 */
[----:B------:R-:W-:Y:S02]  /*0f30*/  SHF.R.U32.HI R38, RZ, 0x1, R36 ;  /* 0x00000001ff267819 */ /* 0x000fe40000011624 */
[----:B------:R-:W-:-:S04]  /*0f40*/  SEL R31, RZ, 0x1, !P0 ;  /* 0x00000001ff1f7807 */ /* 0x000fc80004000000 */
[----:B------:R-:W-:-:S04]  /*0f50*/  LOP3.LUT R31, R31, 0x1, R38, 0xf8, !PT ;  /* 0x000000011f1f7812 */ /* 0x000fc800078ef826 */
[----:B------:R-:W-:-:S04]  /*0f60*/  LOP3.LUT R31, R31, R36, RZ, 0xc0, !PT ;  /* 0x000000241f1f7212 */ /* 0x000fc800078ec0ff */
[----:B------:R-:W-:-:S04]  /*0f70*/  IADD3 R31, PT, PT, R38, R31, RZ ;  /* 0x0000001f261f7210 */ /* 0x000fc80007ffe0ff */
[----:B------:R-:W-:Y:S01]  /*0f80*/  LOP3.LUT R0, R31, R0, RZ, 0xfc, !PT ;  /* 0x000000001f007212 */ /* 0x000fe200078efcff */
[----:B------:R-:W-:Y:S06]  /*0f90*/  BRA `(.L_x_16) ;  /* 0x0000000000107947 */ /* 0x000fec0003800000 */
.L_x_15:
[----:B------:R-:W-:-:S04]  /*0fa0*/  LOP3.LUT R0, R0, 0x80000000, RZ, 0xc0, !PT ;  /* 0x8000000000007812 */ /* 0x000fc800078ec0ff */
[----:B------:R-:W-:Y:S01]  /*0fb0*/  LOP3.LUT R0, R0, 0x7f800000, RZ, 0xfc, !PT ;  /* 0x7f80000000007812 */ /* 0x000fe200078efcff */
[----:B------:R-:W-:Y:S06]  /*0fc0*/  BRA `(.L_x_16) ;  /* 0x0000000000047947 */ /* 0x000fec0003800000 */
.L_x_14:
[----:B------:R-:W-:-:S07]  /*0fd0*/  LEA R0, R38, R0, 0x17 ;  /* 0x0000000026007211 */ /* 0x000fce00078eb8ff */
.L_x_16:
[----:B------:R-:W-:Y:S05]  /*0fe0*/  BSYNC.RECONVERGENT B2 ;  /* 0x0000000000027941 */ /* 0x000fea0003800200 */
.L_x_13:
[----:B------:R-:W-:Y:S05]  /*0ff0*/  BRA `(.L_x_17) ;  /* 0x0000000000207947 */ /* 0x000fea0003800000 */
.L_x_12:
[----:B------:R-:W-:-:S04]  /*1000*/  LOP3.LUT R0, R35, 0x80000000, R0, 0x48, !PT ;  /* 0x8000000023007812 */ /* 0x000fc800078e4800 */
[----:B------:R-:W-:Y:S01]  /*1010*/  LOP3.LUT R0, R0, 0x7f800000, RZ, 0xfc, !PT ;  /* 0x7f80000000007812 */ /* 0x000fe200078efcff */
[----:B------:R-:W-:Y:S06]  /*1020*/  BRA `(.L_x_17) ;  /* 0x0000000000147947 */ /* 0x000fec0003800000 */
.L_x_11:
[----:B------:R-:W-:Y:S01]  /*1030*/  LOP3.LUT R0, R35, 0x80000000, R0, 0x48, !PT ;  /* 0x8000000023007812 */ /* 0x000fe200078e4800 */
[----:B------:R-:W-:Y:S06]  /*1040*/  BRA `(.L_x_17) ;  /* 0x00000000000c7947 */ /* 0x000fec0003800000 */
.L_x_10:
[----:B------:R-:W0:Y:S01]  /*1050*/  MUFU.RSQ R0, -QNAN ;  /* 0xffc0000000007908 */ /* 0x000e220000001400 */
[----:B------:R-:W-:Y:S05]  /*1060*/  BRA `(.L_x_17) ;  /* 0x0000000000047947 */ /* 0x000fea0003800000 */
.L_x_9:
[----:B------:R-:W-:-:S07]  /*1070*/  FADD.FTZ R0, R0, R3 ;  /* 0x0000000300007221 */ /* 0x000fce0000010000 */
.L_x_17:
[----:B------:R-:W-:Y:S05]  /*1080*/  BSYNC.RECONVERGENT B1 ;  /* 0x0000000000017941 */ /* 0x000fea0003800200 */
.L_x_7:
[----:B------:R-:W-:-:S04]  /*1090*/  HFMA2 R35, -RZ, RZ, 0, 0 ;  /* 0x00000000ff237431 */ /* 0x000fc800000001ff */
[----:B0-----:R-:W-:Y:S05]  /*10a0*/  RET.REL.NODEC R34 `(_Z10Cu_CollideifPiPf) ;  /* 0xffffffec22d47950 */ /* 0x001fea0003c3ffff */
.L_x_18:
        /* <DEDUP_REMOVED lines=13> */
.L_x_20:


//--------------------- .text._Z23Cu_SetInitialConditionsiPfffff --------------------------
	.section	.text._Z23Cu_SetInitialConditionsiPfffff,"ax",@progbits
	.align	128
        .global         _Z23Cu_SetInitialConditionsiPfffff
        .type           _Z23Cu_SetInitialConditionsiPfffff,@function
        .size           _Z23Cu_SetInitialConditionsiPfffff,(.L_x_23 - _Z23Cu_SetInitialConditionsiPfffff)
        .other          _Z23Cu_SetInitialConditionsiPfffff,@"STO_CUDA_ENTRY STV_DEFAULT"
_Z23Cu_SetInitialConditionsiPfffff:
.text._Z23Cu_SetInitialConditionsiPfffff:
        /* <DEDUP_REMOVED lines=8> */
[----:B------:R-:W0:Y:S01]  /*0080*/  LDC R16, c[0x0][0x398] ;  /* 0x0000e600ff107b82 */ /* 0x000e220000000800 */
[----:B------:R-:W-:Y:S01]  /*0090*/  HFMA2 R12, -RZ, RZ, 2.125, 0 ;  /* 0x40400000ff0c7431 */ /* 0x000fe200000001ff */
[----:B------:R-:W-:Y:S01]  /*00a0*/  MOV R22, 0x3fc00000 ;  /* 0x3fc0000000167802 */ /* 0x000fe20000000f00 */
[----:B------:R-:W1:Y:S05]  /*00b0*/  LDCU.64 UR4, c[0x0][0x358] ;  /* 0x00006b00ff0477ac */ /* 0x000e6a0008000a00 */
[----:B------:R-:W2:Y:S08]  /*00c0*/  LDC.64 R6, c[0x0][0x390] ;  /* 0x0000e400ff067b82 */ /* 0x000eb00000000a00 */
[----:B------:R-:W3:Y:S01]  /*00d0*/  LDC.64 R8, c[0x0][0x388] ;  /* 0x0000e200ff087b82 */ /* 0x000ee20000000a00 */
[CC--:B0-----:R-:W-:Y:S01]  /*00e0*/  FFMA R0, R16.reuse, R12.reuse, 1 ;  /* 0x3f80000010007423 */ /* 0x0c1fe2000000000c */
[C---:B------:R-:W-:Y:S01]  /*00f0*/  FMUL R5, R16.reuse, 4.5 ;  /* 0x4090000010057820 */ /* 0x040fe20000400000 */
[C---:B------:R-:W-:Y:S01]  /*0100*/  FFMA R2, -R16.reuse, R12, 1 ;  /* 0x3f80000010027423 */ /* 0x040fe2000000010c */
[----:B------:R-:W-:-:S02]  /*0110*/  FMUL R10, R16, R16 ;  /* 0x00000010100a7220 */ /* 0x000fc40000400000 */
[CC--:B------:R-:W-:Y:S01]  /*0120*/  FFMA R0, R5.reuse, R16.reuse, R0 ;  /* 0x0000001005007223 */ /* 0x0c0fe20000000000 */
[----:B------:R-:W-:Y:S01]  /*0130*/  FFMA R2, R5, R16, R2 ;  /* 0x0000001005027223 */ /* 0x000fe20000000002 */
[CC--:B--2---:R-:W-:Y:S01]  /*0140*/  FFMA R18, R7.reuse, R12.reuse, 1 ;  /* 0x3f80000007127423 */ /* 0x0c4fe2000000000c */
[C---:B------:R-:W-:Y:S01]  /*0150*/  FMUL R3, R7.reuse, 4.5 ;  /* 0x4090000007037820 */ /* 0x040fe20000400000 */
[-C--:B------:R-:W-:Y:S01]  /*0160*/  FFMA R20, -R7, R12.reuse, 1 ;  /* 0x3f80000007147423 */ /* 0x080fe2000000010c */
[C-C-:B------:R-:W-:Y:S01]  /*0170*/  FADD R15, R16.reuse, R7.reuse ;  /* 0x00000007100f7221 */ /* 0x140fe20000000000 */
[C-C-:B------:R-:W-:Y:S01]  /*0180*/  FADD R5, R16.reuse, -R7.reuse ;  /* 0x8000000710057221 */ /* 0x140fe20000000000 */
[CC--:B------:R-:W-:Y:S01]  /*0190*/  FFMA R18, R3.reuse, R7.reuse, R18 ;  /* 0x0000000703127223 */ /* 0x0c0fe20000000012 */
[-C--:B------:R-:W-:Y:S01]  /*01a0*/  FFMA R20, R3, R7.reuse, R20 ;  /* 0x0000000703147223 */ /* 0x080fe20000000014 */
[CC--:B------:R-:W-:Y:S01]  /*01b0*/  FFMA R14, R15.reuse, R12.reuse, 1 ;  /* 0x3f8000000f0e7423 */ /* 0x0c0fe2000000000c */
[----:B------:R-:W-:Y:S01]  /*01c0*/  FMUL R17, R15, 4.5 ;  /* 0x409000000f117820 */ /* 0x000fe20000400000 */
[C-C-:B------:R-:W-:Y:S01]  /*01d0*/  FADD R3, -R16.reuse, -R7.reuse ;  /* 0x8000000710037221 */ /* 0x140fe20000000100 */
[----:B------:R-:W-:Y:S01]  /*01e0*/  FADD R16, -R16, R7 ;  /* 0x0000000710107221 */ /* 0x000fe20000000100 */
[----:B------:R-:W-:Y:S01]  /*01f0*/  FFMA R13, R7, R7, R10 ;  /* 0x00000007070d7223 */ /* 0x000fe2000000000a */
[----:B------:R-:W-:Y:S01]  /*0200*/  FFMA R10, R15, R17, R14 ;  /* 0x000000110f0a7223 */ /* 0x000fe2000000000e */
[-C--:B------:R-:W-:Y:S01]  /*0210*/  FFMA R14, R5, R12.reuse, 1 ;  /* 0x3f800000050e7423 */ /* 0x080fe2000000000c */
[-C--:B------:R-:W-:Y:S01]  /*0220*/  FFMA R24, R3, R12.reuse, 1 ;  /* 0x3f80000003187423 */ /* 0x080fe2000000000c */
[----:B------:R-:W-:Y:S01]  /*0230*/  FFMA R17, R16, R12, 1 ;  /* 0x3f80000010117423 */ /* 0x000fe2000000000c */
[----:B------:R-:W-:Y:S01]  /*0240*/  FMUL R7, R6, 0.44444444775581359863 ;  /* 0x3ee38e3906077820 */ /* 0x000fe20000400000 */
[----:B------:R-:W-:Y:S01]  /*0250*/  FMUL R12, R5, 4.5 ;  /* 0x40900000050c7820 */ /* 0x000fe20000400000 */
[----:B------:R-:W-:Y:S01]  /*0260*/  FFMA R22, R13, -R22, 1 ;  /* 0x3f8000000d167423 */ /* 0x000fe20000000816 */
[----:B------:R-:W-:Y:S01]  /*0270*/  FMUL R15, R3, 4.5 ;  /* 0x40900000030f7820 */ /* 0x000fe20000400000 */
[----:B------:R-:W-:Y:S01]  /*0280*/  FMUL R19, R16, 4.5 ;  /* 0x4090000010137820 */ /* 0x000fe20000400000 */
[----:B------:R-:W-:Y:S01]  /*0290*/  FFMA R12, R5, R12, R14 ;  /* 0x0000000c050c7223 */ /* 0x000fe2000000000e */
[----:B------:R-:W-:Y:S01]  /*02a0*/  FMUL R7, R7, R22 ;  /* 0x0000001607077220 */ /* 0x000fe20000400000 */
[----:B------:R-:W-:Y:S01]  /*02b0*/  FFMA R14, R3, R15, R24 ;  /* 0x0000000f030e7223 */ /* 0x000fe20000000018 */
[----:B------:R-:W-:Y:S01]  /*02c0*/  LEA R22, R11, R4, 0x1 ;  /* 0x000000040b167211 */ /* 0x000fe200078e08ff */
[----:B------:R-:W-:Y:S01]  /*02d0*/  FMUL R3, R6, 0.11111111193895339966 ;  /* 0x3de38e3906037820 */ /* 0x000fe20000400000 */
[----:B---3--:R-:W-:-:S04]  /*02e0*/  IMAD.WIDE R4, R4, 0x4, R8 ;  /* 0x0000000404047825 */ /* 0x008fc800078e0208 */
[----:B------:R-:W-:Y:S01]  /*02f0*/  FFMA R0, R13, -1.5, R0 ;  /* 0xbfc000000d007823 */ /* 0x000fe20000000000 */
[----:B------:R-:W-:Y:S01]  /*0300*/  LEA R15, R11, R11, 0x1 ;  /* 0x0000000b0b0f7211 */ /* 0x000fe200078e08ff */
[C---:B------:R-:W-:Y:S01]  /*0310*/  FFMA R18, R13.reuse, -1.5, R18 ;  /* 0xbfc000000d127823 */ /* 0x040fe20000000012 */
[C---:B------:R-:W-:Y:S01]  /*0320*/  FFMA R20, R13.reuse, -1.5, R20 ;  /* 0xbfc000000d147823 */ /* 0x040fe20000000014 */
[----:B------:R-:W-:Y:S01]  /*0330*/  FFMA R2, R13, -1.5, R2 ;  /* 0xbfc000000d027823 */ /* 0x000fe20000000002 */
[----:B------:R-:W-:Y:S01]  /*0340*/  FFMA R16, R16, R19, R17 ;  /* 0x0000001310107223 */ /* 0x000fe20000000011 */
[C---:B------:R-:W-:Y:S01]  /*0350*/  FMUL R19, R3.reuse, R0 ;  /* 0x0000000003137220 */ /* 0x040fe20000400000 */
[C---:B------:R-:W-:Y:S01]  /*0360*/  FMUL R23, R3.reuse, R18 ;  /* 0x0000001203177220 */ /* 0x040fe20000400000 */
[C---:B------:R-:W-:Y:S01]  /*0370*/  FMUL R17, R3.reuse, R20 ;  /* 0x0000001403117220 */ /* 0x040fe20000400000 */
[----:B------:R-:W-:Y:S01]  /*0380*/  FMUL R0, R3, R2 ;  /* 0x0000000203007220 */ /* 0x000fe20000400000 */
[----:B------:R-:W-:-:S04]  /*0390*/  IMAD.WIDE R2, R15, 0x4, R4 ;  /* 0x000000040f027825 */ /* 0x000fc800078e0204 */
[C---:B------:R-:W-:Y:S01]  /*03a0*/  FFMA R29, R13.reuse, -1.5, R14 ;  /* 0xbfc000000d1d7823 */ /* 0x040fe2000000000e */
[C---:B------:R-:W-:Y:S01]  /*03b0*/  FFMA R25, R13.reuse, -1.5, R10 ;  /* 0xbfc000000d197823 */ /* 0x040fe2000000000a */
[----:B------:R-:W-:Y:S01]  /*03c0*/  FFMA R27, R13, -1.5, R12 ;  /* 0xbfc000000d1b7823 */ /* 0x000fe2000000000c */
[----:B------:R-:W-:Y:S02]  /*03d0*/  IMAD R21, R11, 0x5, R22 ;  /* 0x000000050b157824 */ /* 0x000fe400078e0216 */
[----:B------:R-:W-:Y:S01]  /*03e0*/  FFMA R16, R13, -1.5, R16 ;  /* 0xbfc000000d107823 */ /* 0x000fe20000000010 */
[----:B------:R-:W-:Y:S01]  /*03f0*/  FMUL R10, R6, 0.027777777984738349915 ;  /* 0x3ce38e39060a7820 */ /* 0x000fe20000400000 */
[----:B------:R-:W-:Y:S01]  /*0400*/  IMAD.WIDE R12, R11, 0x4, R4 ;  /* 0x000000040b0c7825 */ /* 0x000fe200078e0204 */
[----:B-1----:R-:W-:Y:S03]  /*0410*/  STG.E desc[UR4][R4.64], R7 ;  /* 0x0000000704007986 */ /* 0x002fe6000c101904 */
[----:B------:R-:W-:Y:S01]  /*0420*/  FMUL R6, R10, R27 ;  /* 0x0000001b0a067220 */ /* 0x000fe20000400000 */
[----:B------:R-:W-:-:S04]  /*0430*/  IMAD.WIDE R14, R21, 0x4, R8 ;  /* 0x00000004150e7825 */ /* 0x000fc800078e0208 */
[C---:B------:R-:W-:Y:S01]  /*0440*/  FMUL R27, R10.reuse, R29 ;  /* 0x0000001d0a1b7220 */ /* 0x040fe20000400000 */
[----:B------:R-:W-:Y:S01]  /*0450*/  FMUL R25, R10, R25 ;  /* 0x000000190a197220 */ /* 0x000fe20000400000 */
[----:B------:R0:W-:Y:S01]  /*0460*/  STG.E desc[UR4][R2.64], R23 ;  /* 0x0000001702007986 */ /* 0x0001e2000c101904 */
[----:B------:R-:W-:-:S04]  /*0470*/  IMAD.WIDE R8, R11, 0x4, R2 ;  /* 0x000000040b087825 */ /* 0x000fc800078e0202 */
[----:B------:R-:W-:Y:S01]  /*0480*/  FMUL R16, R10, R16 ;  /* 0x000000100a107220 */ /* 0x000fe20000400000 */
[C---:B------:R-:W-:Y:S01]  /*0490*/  IMAD.WIDE R28, R11.reuse, 0x4, R12 ;  /* 0x000000040b1c7825 */ /* 0x040fe200078e020c */
[----:B------:R-:W-:Y:S03]  /*04a0*/  STG.E desc[UR4][R8.64], R19 ;  /* 0x0000001308007986 */ /* 0x000fe6000c101904 */
[C---:B------:R-:W-:Y:S01]  /*04b0*/  IMAD.WIDE R20, R11.reuse, 0x4, R8 ;  /* 0x000000040b147825 */ /* 0x040fe200078e0208 */
[----:B------:R-:W-:Y:S03]  /*04c0*/  STG.E desc[UR4][R12.64], R17 ;  /* 0x000000110c007986 */ /* 0x000fe6000c101904 */
[C---:B0-----:R-:W-:Y:S01]  /*04d0*/  IMAD.WIDE R2, R11.reuse, 0x4, R14 ;  /* 0x000000040b027825 */ /* 0x041fe200078e020e */
[----:B------:R-:W-:Y:S03]  /*04e0*/  STG.E desc[UR4][R28.64], R0 ;  /* 0x000000001c007986 */ /* 0x000fe6000c101904 */
[----:B------:R-:W-:Y:S01]  /*04f0*/  IMAD.WIDE R10, R11, 0x4, R20 ;  /* 0x000000040b0a7825 */ /* 0x000fe200078e0214 */
[----:B------:R-:W-:Y:S04]  /*0500*/  STG.E desc[UR4][R14.64], R25 ;  /* 0x000000190e007986 */ /* 0x000fe8000c101904 */
[----:B------:R-:W-:Y:S04]  /*0510*/  STG.E desc[UR4][R2.64], R6 ;  /* 0x0000000602007986 */ /* 0x000fe8000c101904 */
[----:B------:R-:W-:Y:S04]  /*0520*/  STG.E desc[UR4][R20.64], R27 ;  /* 0x0000001b14007986 */ /* 0x000fe8000c101904 */
[----:B------:R-:W-:Y:S01]  /*0530*/  STG.E desc[UR4][R10.64], R16 ;  /* 0x000000100a007986 */ /* 0x000fe2000c101904 */
[----:B------:R-:W-:Y:S05]  /*0540*/  EXIT ;  /* 0x000000000000794d */ /* 0x000fea0003800000 */
.L_x_19:
        /* <DEDUP_REMOVED lines=11> */
.L_x_23:


//--------------------- .nv.shared.reserved.0     --------------------------
	.section	.nv.shared.reserved.0,"aw",@nobits
	.weak		__nv_reservedSMEM_offset_0_alias
	.size		__nv_reservedSMEM_offset_0_alias, 0, 64
	.other		__nv_reservedSMEM_offset_0_alias,@"STO_CUDA_RESERVED_SHARED STV_DEFAULT"
__nv_reservedSMEM_offset_0_alias:
	.zero		0
	.zero		64


//--------------------- .nv.constant0._Z9Cu_StreamiPiPf --------------------------
	.section	.nv.constant0._Z9Cu_StreamiPiPf,"a",@progbits
	.sectionflags	@""
	.align	4
.nv.constant0._Z9Cu_StreamiPiPf:
	.zero		920


//--------------------- .nv.constant0._Z10Cu_CollideifPiPf --------------------------
	.section	.nv.constant0._Z10Cu_CollideifPiPf,"a",@progbits
	.sectionflags	@""
	.align	4
.nv.constant0._Z10Cu_CollideifPiPf:
	.zero		920


//--------------------- .nv.constant0._Z23Cu_SetInitialConditionsiPfffff --------------------------
	.section	.nv.constant0._Z23Cu_SetInitialConditionsiPfffff,"a",@progbits
	.sectionflags	@""
	.align	4
.nv.constant0._Z23Cu_SetInitialConditionsiPfffff:
	.zero		928


//--------------------- SYMBOLS --------------------------

	.type		.nv.reservedSmem.offset0,@object
	.size		.nv.reservedSmem.offset0,0x4
